//
// Generated by NVIDIA NVVM Compiler
//
// Compiler Build ID: CL-36424714
// Cuda compilation tools, release 13.0, V13.0.88
// Based on NVVM 20.0.0
//

.version 9.0
.target sm_100
.address_size 64

	// .globl	_Z7reduce0PiS_i
.global .align 1 .b8 _ZN34_INTERNAL_6fe0f59e_4_k_cu_932465c34cuda3std3__45__cpo5beginE[1];
.global .align 1 .b8 _ZN34_INTERNAL_6fe0f59e_4_k_cu_932465c34cuda3std3__45__cpo3endE[1];
.global .align 1 .b8 _ZN34_INTERNAL_6fe0f59e_4_k_cu_932465c34cuda3std3__45__cpo6cbeginE[1];
.global .align 1 .b8 _ZN34_INTERNAL_6fe0f59e_4_k_cu_932465c34cuda3std3__45__cpo4cendE[1];
.global .align 1 .b8 _ZN34_INTERNAL_6fe0f59e_4_k_cu_932465c34cuda3std3__45__cpo6rbeginE[1];
.global .align 1 .b8 _ZN34_INTERNAL_6fe0f59e_4_k_cu_932465c34cuda3std3__45__cpo4rendE[1];
.global .align 1 .b8 _ZN34_INTERNAL_6fe0f59e_4_k_cu_932465c34cuda3std3__45__cpo7crbeginE[1];
.global .align 1 .b8 _ZN34_INTERNAL_6fe0f59e_4_k_cu_932465c34cuda3std3__45__cpo5crendE[1];
.global .align 1 .b8 _ZN34_INTERNAL_6fe0f59e_4_k_cu_932465c34cuda3std3__436_GLOBAL__N__6fe0f59e_4_k_cu_932465c36ignoreE[1];
.global .align 1 .b8 _ZN34_INTERNAL_6fe0f59e_4_k_cu_932465c34cuda3std3__419piecewise_constructE[1];
.global .align 1 .b8 _ZN34_INTERNAL_6fe0f59e_4_k_cu_932465c34cuda3std3__48in_placeE[1];
.global .align 1 .b8 _ZN34_INTERNAL_6fe0f59e_4_k_cu_932465c34cuda3std3__420unreachable_sentinelE[1];
.global .align 1 .b8 _ZN34_INTERNAL_6fe0f59e_4_k_cu_932465c34cuda3std3__47nulloptE[1];
.global .align 1 .b8 _ZN34_INTERNAL_6fe0f59e_4_k_cu_932465c34cuda3std3__48unexpectE[1];
.global .align 1 .b8 _ZN34_INTERNAL_6fe0f59e_4_k_cu_932465c34cuda3std6ranges3__45__cpo4swapE[1];
.global .align 1 .b8 _ZN34_INTERNAL_6fe0f59e_4_k_cu_932465c34cuda3std6ranges3__45__cpo9iter_moveE[1];
.global .align 1 .b8 _ZN34_INTERNAL_6fe0f59e_4_k_cu_932465c34cuda3std6ranges3__45__cpo5beginE[1];
.global .align 1 .b8 _ZN34_INTERNAL_6fe0f59e_4_k_cu_932465c34cuda3std6ranges3__45__cpo3endE[1];
.global .align 1 .b8 _ZN34_INTERNAL_6fe0f59e_4_k_cu_932465c34cuda3std6ranges3__45__cpo6cbeginE[1];
.global .align 1 .b8 _ZN34_INTERNAL_6fe0f59e_4_k_cu_932465c34cuda3std6ranges3__45__cpo4cendE[1];
.global .align 1 .b8 _ZN34_INTERNAL_6fe0f59e_4_k_cu_932465c34cuda3std6ranges3__45__cpo7advanceE[1];
.global .align 1 .b8 _ZN34_INTERNAL_6fe0f59e_4_k_cu_932465c34cuda3std6ranges3__45__cpo9iter_swapE[1];
.global .align 1 .b8 _ZN34_INTERNAL_6fe0f59e_4_k_cu_932465c34cuda3std6ranges3__45__cpo4nextE[1];
.global .align 1 .b8 _ZN34_INTERNAL_6fe0f59e_4_k_cu_932465c34cuda3std6ranges3__45__cpo4prevE[1];
.global .align 1 .b8 _ZN34_INTERNAL_6fe0f59e_4_k_cu_932465c34cuda3std6ranges3__45__cpo4dataE[1];
.global .align 1 .b8 _ZN34_INTERNAL_6fe0f59e_4_k_cu_932465c34cuda3std6ranges3__45__cpo5cdataE[1];
.global .align 1 .b8 _ZN34_INTERNAL_6fe0f59e_4_k_cu_932465c34cuda3std6ranges3__45__cpo4sizeE[1];
.global .align 1 .b8 _ZN34_INTERNAL_6fe0f59e_4_k_cu_932465c34cuda3std6ranges3__45__cpo5ssizeE[1];
.global .align 1 .b8 _ZN34_INTERNAL_6fe0f59e_4_k_cu_932465c34cuda3std6ranges3__45__cpo8distanceE[1];
.global .align 1 .b8 _ZN34_INTERNAL_6fe0f59e_4_k_cu_932465c36thrust24THRUST_300001_SM_1000_NS8cuda_cub3parE[1];
.global .align 1 .b8 _ZN34_INTERNAL_6fe0f59e_4_k_cu_932465c36thrust24THRUST_300001_SM_1000_NS8cuda_cub10par_nosyncE[1];
.global .align 1 .b8 _ZN34_INTERNAL_6fe0f59e_4_k_cu_932465c36thrust24THRUST_300001_SM_1000_NS6system6detail10sequential3seqE[1];
.global .align 1 .b8 _ZN34_INTERNAL_6fe0f59e_4_k_cu_932465c36thrust24THRUST_300001_SM_1000_NS6system3cpp3parE[1];
.global .align 1 .b8 _ZN34_INTERNAL_6fe0f59e_4_k_cu_932465c36thrust24THRUST_300001_SM_1000_NS12placeholders2_1E[1];
.global .align 1 .b8 _ZN34_INTERNAL_6fe0f59e_4_k_cu_932465c36thrust24THRUST_300001_SM_1000_NS12placeholders2_2E[1];
.global .align 1 .b8 _ZN34_INTERNAL_6fe0f59e_4_k_cu_932465c36thrust24THRUST_300001_SM_1000_NS12placeholders2_3E[1];
.global .align 1 .b8 _ZN34_INTERNAL_6fe0f59e_4_k_cu_932465c36thrust24THRUST_300001_SM_1000_NS12placeholders2_4E[1];
.global .align 1 .b8 _ZN34_INTERNAL_6fe0f59e_4_k_cu_932465c36thrust24THRUST_300001_SM_1000_NS12placeholders2_5E[1];
.global .align 1 .b8 _ZN34_INTERNAL_6fe0f59e_4_k_cu_932465c36thrust24THRUST_300001_SM_1000_NS12placeholders2_6E[1];
.global .align 1 .b8 _ZN34_INTERNAL_6fe0f59e_4_k_cu_932465c36thrust24THRUST_300001_SM_1000_NS12placeholders2_7E[1];
.global .align 1 .b8 _ZN34_INTERNAL_6fe0f59e_4_k_cu_932465c36thrust24THRUST_300001_SM_1000_NS12placeholders2_8E[1];
.global .align 1 .b8 _ZN34_INTERNAL_6fe0f59e_4_k_cu_932465c36thrust24THRUST_300001_SM_1000_NS12placeholders2_9E[1];
.global .align 1 .b8 _ZN34_INTERNAL_6fe0f59e_4_k_cu_932465c36thrust24THRUST_300001_SM_1000_NS12placeholders3_10E[1];
.global .align 1 .b8 _ZN34_INTERNAL_6fe0f59e_4_k_cu_932465c36thrust24THRUST_300001_SM_1000_NS3seqE[1];
.global .align 1 .b8 _ZN34_INTERNAL_6fe0f59e_4_k_cu_932465c36thrust24THRUST_300001_SM_1000_NS6deviceE[1];
.extern .shared .align 16 .b8 sdata[];

.visible .entry _Z7reduce0PiS_i(
	.param .u64 .ptr .align 1 _Z7reduce0PiS_i_param_0,
	.param .u64 .ptr .align 1 _Z7reduce0PiS_i_param_1,
	.param .u32 _Z7reduce0PiS_i_param_2
)
{
	.reg .pred 	%p<6>;
	.reg .b32 	%r<23>;
	.reg .b64 	%rd<9>;

	ld.param.u64 	%rd1, [_Z7reduce0PiS_i_param_0];
	ld.param.u64 	%rd2, [_Z7reduce0PiS_i_param_1];
	ld.param.u32 	%r8, [_Z7reduce0PiS_i_param_2];
	mov.u32 	%r1, %tid.x;
	mov.u32 	%r2, %ctaid.x;
	mov.u32 	%r3, %ntid.x;
	mad.lo.s32 	%r4, %r2, %r3, %r1;
	shl.b32 	%r9, %r1, 2;
	mov.u32 	%r10, sdata;
	add.s32 	%r5, %r10, %r9;
	mov.b32 	%r11, 0;
	st.shared.u32 	[%r5], %r11;
	setp.ge.u32 	%p1, %r4, %r8;
	@%p1 bra 	$L__BB0_2;
	cvta.to.global.u64 	%rd3, %rd1;
	mul.wide.u32 	%rd4, %r4, 4;
	add.s64 	%rd5, %rd3, %rd4;
	ld.global.u32 	%r12, [%rd5];
	st.shared.u32 	[%r5], %r12;
$L__BB0_2:
	bar.sync 	0;
	setp.lt.u32 	%p2, %r3, 2;
	@%p2 bra 	$L__BB0_7;
	mov.b32 	%r22, 1;
$L__BB0_4:
	shl.b32 	%r7, %r22, 1;
	add.s32 	%r14, %r7, -1;
	and.b32  	%r15, %r14, %r1;
	setp.ne.s32 	%p3, %r15, 0;
	@%p3 bra 	$L__BB0_6;
	shl.b32 	%r16, %r22, 2;
	add.s32 	%r17, %r5, %r16;
	ld.shared.u32 	%r18, [%r17];
	ld.shared.u32 	%r19, [%r5];
	add.s32 	%r20, %r19, %r18;
	st.shared.u32 	[%r5], %r20;
$L__BB0_6:
	bar.sync 	0;
	setp.lt.u32 	%p4, %r7, %r3;
	mov.u32 	%r22, %r7;
	@%p4 bra 	$L__BB0_4;
$L__BB0_7:
	setp.ne.s32 	%p5, %r1, 0;
	@%p5 bra 	$L__BB0_9;
	ld.shared.u32 	%r21, [sdata];
	cvta.to.global.u64 	%rd6, %rd2;
	mul.wide.u32 	%rd7, %r2, 4;
	add.s64 	%rd8, %rd6, %rd7;
	st.global.u32 	[%rd8], %r21;
$L__BB0_9:
	ret;

}
	// .globl	_Z7reduce1PiS_i
.visible .entry _Z7reduce1PiS_i(
	.param .u64 .ptr .align 1 _Z7reduce1PiS_i_param_0,
	.param .u64 .ptr .align 1 _Z7reduce1PiS_i_param_1,
	.param .u32 _Z7reduce1PiS_i_param_2
)
{
	.reg .pred 	%p<6>;
	.reg .b32 	%r<26>;
	.reg .b64 	%rd<9>;

	ld.param.u64 	%rd1, [_Z7reduce1PiS_i_param_0];
	ld.param.u64 	%rd2, [_Z7reduce1PiS_i_param_1];
	ld.param.u32 	%r9, [_Z7reduce1PiS_i_param_2];
	mov.u32 	%r1, %tid.x;
	mov.u32 	%r2, %ctaid.x;
	mov.u32 	%r3, %ntid.x;
	mad.lo.s32 	%r4, %r2, %r3, %r1;
	shl.b32 	%r10, %r1, 2;
	mov.u32 	%r11, sdata;
	add.s32 	%r5, %r11, %r10;
	mov.b32 	%r12, 0;
	st.shared.u32 	[%r5], %r12;
	setp.ge.u32 	%p1, %r4, %r9;
	@%p1 bra 	$L__BB1_2;
	cvta.to.global.u64 	%rd3, %rd1;
	mul.wide.u32 	%rd4, %r4, 4;
	add.s64 	%rd5, %rd3, %rd4;
	ld.global.u32 	%r13, [%rd5];
	st.shared.u32 	[%r5], %r13;
$L__BB1_2:
	bar.sync 	0;
	setp.lt.u32 	%p2, %r3, 2;
	@%p2 bra 	$L__BB1_7;
	mov.b32 	%r25, 1;
$L__BB1_4:
	shl.b32 	%r7, %r25, 1;
	mul.lo.s32 	%r8, %r7, %r1;
	setp.ge.u32 	%p3, %r8, %r3;
	@%p3 bra 	$L__BB1_6;
	add.s32 	%r15, %r8, %r25;
	shl.b32 	%r16, %r15, 2;
	add.s32 	%r18, %r11, %r16;
	ld.shared.u32 	%r19, [%r18];
	shl.b32 	%r20, %r8, 2;
	add.s32 	%r21, %r11, %r20;
	ld.shared.u32 	%r22, [%r21];
	add.s32 	%r23, %r22, %r19;
	st.shared.u32 	[%r21], %r23;
$L__BB1_6:
	bar.sync 	0;
	setp.lt.u32 	%p4, %r7, %r3;
	mov.u32 	%r25, %r7;
	@%p4 bra 	$L__BB1_4;
$L__BB1_7:
	setp.ne.s32 	%p5, %r1, 0;
	@%p5 bra 	$L__BB1_9;
	ld.shared.u32 	%r24, [sdata];
	cvta.to.global.u64 	%rd6, %rd2;
	mul.wide.u32 	%rd7, %r2, 4;
	add.s64 	%rd8, %rd6, %rd7;
	st.global.u32 	[%rd8], %r24;
$L__BB1_9:
	ret;

}
	// .globl	_Z7reduce2PiS_i
.visible .entry _Z7reduce2PiS_i(
	.param .u64 .ptr .align 1 _Z7reduce2PiS_i_param_0,
	.param .u64 .ptr .align 1 _Z7reduce2PiS_i_param_1,
	.param .u32 _Z7reduce2PiS_i_param_2
)
{
	.reg .pred 	%p<6>;
	.reg .b32 	%r<20>;
	.reg .b64 	%rd<9>;

	ld.param.u64 	%rd1, [_Z7reduce2PiS_i_param_0];
	ld.param.u64 	%rd2, [_Z7reduce2PiS_i_param_1];
	ld.param.u32 	%r8, [_Z7reduce2PiS_i_param_2];
	mov.u32 	%r1, %tid.x;
	mov.u32 	%r2, %ctaid.x;
	mov.u32 	%r19, %ntid.x;
	mad.lo.s32 	%r4, %r2, %r19, %r1;
	shl.b32 	%r9, %r1, 2;
	mov.u32 	%r10, sdata;
	add.s32 	%r5, %r10, %r9;
	mov.b32 	%r11, 0;
	st.shared.u32 	[%r5], %r11;
	setp.ge.u32 	%p1, %r4, %r8;
	@%p1 bra 	$L__BB2_2;
	cvta.to.global.u64 	%rd3, %rd1;
	mul.wide.u32 	%rd4, %r4, 4;
	add.s64 	%rd5, %rd3, %rd4;
	ld.global.u32 	%r12, [%rd5];
	st.shared.u32 	[%r5], %r12;
$L__BB2_2:
	bar.sync 	0;
	setp.lt.u32 	%p2, %r19, 2;
	@%p2 bra 	$L__BB2_6;
$L__BB2_3:
	shr.u32 	%r7, %r19, 1;
	setp.ge.u32 	%p3, %r1, %r7;
	@%p3 bra 	$L__BB2_5;
	shl.b32 	%r13, %r7, 2;
	add.s32 	%r14, %r5, %r13;
	ld.shared.u32 	%r15, [%r14];
	ld.shared.u32 	%r16, [%r5];
	add.s32 	%r17, %r16, %r15;
	st.shared.u32 	[%r5], %r17;
$L__BB2_5:
	bar.sync 	0;
	setp.gt.u32 	%p4, %r19, 3;
	mov.u32 	%r19, %r7;
	@%p4 bra 	$L__BB2_3;
$L__BB2_6:
	setp.ne.s32 	%p5, %r1, 0;
	@%p5 bra 	$L__BB2_8;
	ld.shared.u32 	%r18, [sdata];
	cvta.to.global.u64 	%rd6, %rd2;
	mul.wide.u32 	%rd7, %r2, 4;
	add.s64 	%rd8, %rd6, %rd7;
	st.global.u32 	[%rd8], %r18;
$L__BB2_8:
	ret;

}
	// .globl	_Z7reduce3PiS_i
.visible .entry _Z7reduce3PiS_i(
	.param .u64 .ptr .align 1 _Z7reduce3PiS_i_param_0,
	.param .u64 .ptr .align 1 _Z7reduce3PiS_i_param_1,
	.param .u32 _Z7reduce3PiS_i_param_2
)
{
	.reg .pred 	%p<6>;
	.reg .b32 	%r<24>;
	.reg .b64 	%rd<11>;

	ld.param.u64 	%rd1, [_Z7reduce3PiS_i_param_0];
	ld.param.u64 	%rd2, [_Z7reduce3PiS_i_param_1];
	ld.param.u32 	%r9, [_Z7reduce3PiS_i_param_2];
	mov.u32 	%r1, %tid.x;
	mov.u32 	%r2, %ctaid.x;
	mov.u32 	%r23, %ntid.x;
	mul.lo.s32 	%r10, %r23, %r2;
	shl.b32 	%r11, %r10, 1;
	add.s32 	%r4, %r11, %r1;
	add.s32 	%r5, %r4, %r23;
	setp.ge.u32 	%p1, %r5, %r9;
	shl.b32 	%r12, %r1, 2;
	mov.u32 	%r13, sdata;
	add.s32 	%r6, %r13, %r12;
	@%p1 bra 	$L__BB3_2;
	cvta.to.global.u64 	%rd3, %rd1;
	mul.wide.u32 	%rd4, %r4, 4;
	add.s64 	%rd5, %rd3, %rd4;
	ld.global.u32 	%r14, [%rd5];
	mul.wide.u32 	%rd6, %r5, 4;
	add.s64 	%rd7, %rd3, %rd6;
	ld.global.u32 	%r15, [%rd7];
	add.s32 	%r16, %r15, %r14;
	st.shared.u32 	[%r6], %r16;
$L__BB3_2:
	setp.lt.u32 	%p2, %r23, 2;
	@%p2 bra 	$L__BB3_6;
$L__BB3_3:
	shr.u32 	%r8, %r23, 1;
	setp.ge.u32 	%p3, %r1, %r8;
	@%p3 bra 	$L__BB3_5;
	shl.b32 	%r17, %r8, 2;
	add.s32 	%r18, %r6, %r17;
	ld.shared.u32 	%r19, [%r18];
	ld.shared.u32 	%r20, [%r6];
	add.s32 	%r21, %r20, %r19;
	st.shared.u32 	[%r6], %r21;
$L__BB3_5:
	bar.sync 	0;
	setp.gt.u32 	%p4, %r23, 3;
	mov.u32 	%r23, %r8;
	@%p4 bra 	$L__BB3_3;
$L__BB3_6:
	setp.ne.s32 	%p5, %r1, 0;
	@%p5 bra 	$L__BB3_8;
	ld.shared.u32 	%r22, [sdata];
	cvta.to.global.u64 	%rd8, %rd2;
	mul.wide.u32 	%rd9, %r2, 4;
	add.s64 	%rd10, %rd8, %rd9;
	st.global.u32 	[%rd10], %r22;
$L__BB3_8:
	ret;

}
	// .globl	_Z7reduce4PiS_i
.visible .entry _Z7reduce4PiS_i(
	.param .u64 .ptr .align 1 _Z7reduce4PiS_i_param_0,
	.param .u64 .ptr .align 1 _Z7reduce4PiS_i_param_1,
	.param .u32 _Z7reduce4PiS_i_param_2
)
{
	.reg .pred 	%p<7>;
	.reg .b32 	%r<37>;
	.reg .b64 	%rd<11>;

	ld.param.u64 	%rd1, [_Z7reduce4PiS_i_param_0];
	ld.param.u64 	%rd2, [_Z7reduce4PiS_i_param_1];
	ld.param.u32 	%r9, [_Z7reduce4PiS_i_param_2];
	mov.u32 	%r1, %tid.x;
	mov.u32 	%r2, %ctaid.x;
	mov.u32 	%r36, %ntid.x;
	mul.lo.s32 	%r10, %r36, %r2;
	shl.b32 	%r11, %r10, 1;
	add.s32 	%r4, %r11, %r1;
	add.s32 	%r5, %r4, %r36;
	setp.ge.u32 	%p1, %r5, %r9;
	shl.b32 	%r12, %r1, 2;
	mov.u32 	%r13, sdata;
	add.s32 	%r6, %r13, %r12;
	@%p1 bra 	$L__BB4_2;
	cvta.to.global.u64 	%rd3, %rd1;
	mul.wide.u32 	%rd4, %r4, 4;
	add.s64 	%rd5, %rd3, %rd4;
	ld.global.u32 	%r14, [%rd5];
	mul.wide.u32 	%rd6, %r5, 4;
	add.s64 	%rd7, %rd3, %rd6;
	ld.global.u32 	%r15, [%rd7];
	add.s32 	%r16, %r15, %r14;
	st.shared.u32 	[%r6], %r16;
$L__BB4_2:
	setp.lt.u32 	%p2, %r36, 66;
	@%p2 bra 	$L__BB4_6;
$L__BB4_3:
	shr.u32 	%r8, %r36, 1;
	setp.ge.u32 	%p3, %r1, %r8;
	@%p3 bra 	$L__BB4_5;
	shl.b32 	%r17, %r8, 2;
	add.s32 	%r18, %r6, %r17;
	ld.shared.u32 	%r19, [%r18];
	ld.shared.u32 	%r20, [%r6];
	add.s32 	%r21, %r20, %r19;
	st.shared.u32 	[%r6], %r21;
$L__BB4_5:
	bar.sync 	0;
	setp.gt.u32 	%p4, %r36, 131;
	mov.u32 	%r36, %r8;
	@%p4 bra 	$L__BB4_3;
$L__BB4_6:
	setp.gt.u32 	%p5, %r1, 31;
	@%p5 bra 	$L__BB4_9;
	ld.shared.u32 	%r22, [%r6+128];
	ld.shared.u32 	%r23, [%r6];
	add.s32 	%r24, %r23, %r22;
	ld.shared.u32 	%r25, [%r6+64];
	add.s32 	%r26, %r25, %r24;
	ld.shared.u32 	%r27, [%r6+32];
	add.s32 	%r28, %r27, %r26;
	ld.shared.u32 	%r29, [%r6+16];
	add.s32 	%r30, %r29, %r28;
	ld.shared.u32 	%r31, [%r6+8];
	add.s32 	%r32, %r31, %r30;
	ld.shared.u32 	%r33, [%r6+4];
	add.s32 	%r34, %r33, %r32;
	st.shared.u32 	[%r6], %r34;
	setp.ne.s32 	%p6, %r1, 0;
	@%p6 bra 	$L__BB4_9;
	ld.shared.u32 	%r35, [sdata];
	cvta.to.global.u64 	%rd8, %rd2;
	mul.wide.u32 	%rd9, %r2, 4;
	add.s64 	%rd10, %rd8, %rd9;
	st.global.u32 	[%rd10], %r35;
$L__BB4_9:
	ret;

}
	// .globl	_ZN3cub18CUB_300001_SM_10006detail11EmptyKernelIvEEvv
.visible .entry _ZN3cub18CUB_300001_SM_10006detail11EmptyKernelIvEEvv()
{


	ret;

}
	// .globl	_ZN3cub18CUB_300001_SM_10006detail8for_each13static_kernelINS2_12policy_hub_t12policy_500_tEmN6thrust24THRUST_300001_SM_1000_NS8cuda_cub20__uninitialized_fill7functorINS7_10device_ptrIiEEiEEEEvT0_T1_
.visible .entry _ZN3cub18CUB_300001_SM_10006detail8for_each13static_kernelINS2_12policy_hub_t12policy_500_tEmN6thrust24THRUST_300001_SM_1000_NS8cuda_cub20__uninitialized_fill7functorINS7_10device_ptrIiEEiEEEEvT0_T1_(
	.param .u64 _ZN3cub18CUB_300001_SM_10006detail8for_each13static_kernelINS2_12policy_hub_t12policy_500_tEmN6thrust24THRUST_300001_SM_1000_NS8cuda_cub20__uninitialized_fill7functorINS7_10device_ptrIiEEiEEEEvT0_T1__param_0,
	.param .align 8 .b8 _ZN3cub18CUB_300001_SM_10006detail8for_each13static_kernelINS2_12policy_hub_t12policy_500_tEmN6thrust24THRUST_300001_SM_1000_NS8cuda_cub20__uninitialized_fill7functorINS7_10device_ptrIiEEiEEEEvT0_T1__param_1[16]
)
.maxntid 256
{
	.reg .pred 	%p<4>;
	.reg .b16 	%rs<5>;
	.reg .b32 	%r<12>;
	.reg .b64 	%rd<16>;

	ld.param.u32 	%r3, [_ZN3cub18CUB_300001_SM_10006detail8for_each13static_kernelINS2_12policy_hub_t12policy_500_tEmN6thrust24THRUST_300001_SM_1000_NS8cuda_cub20__uninitialized_fill7functorINS7_10device_ptrIiEEiEEEEvT0_T1__param_1+8];
	ld.param.u64 	%rd4, [_ZN3cub18CUB_300001_SM_10006detail8for_each13static_kernelINS2_12policy_hub_t12policy_500_tEmN6thrust24THRUST_300001_SM_1000_NS8cuda_cub20__uninitialized_fill7functorINS7_10device_ptrIiEEiEEEEvT0_T1__param_1];
	ld.param.u64 	%rd5, [_ZN3cub18CUB_300001_SM_10006detail8for_each13static_kernelINS2_12policy_hub_t12policy_500_tEmN6thrust24THRUST_300001_SM_1000_NS8cuda_cub20__uninitialized_fill7functorINS7_10device_ptrIiEEiEEEEvT0_T1__param_0];
	mov.u32 	%r9, %ctaid.x;
	mul.wide.u32 	%rd1, %r9, 512;
	sub.s64 	%rd2, %rd5, %rd1;
	setp.lt.u64 	%p1, %rd2, 512;
	@%p1 bra 	$L__BB6_2;
	mov.u32 	%r11, %tid.x;
	cvta.to.global.u64 	%rd11, %rd4;
	cvt.u64.u32 	%rd12, %r11;
	add.s64 	%rd13, %rd1, %rd12;
	shl.b64 	%rd14, %rd13, 2;
	add.s64 	%rd15, %rd11, %rd14;
	st.global.u32 	[%rd15], %r3;
	st.global.u32 	[%rd15+1024], %r3;
	bra.uni 	$L__BB6_6;
$L__BB6_2:
	cvta.to.global.u64 	%rd6, %rd4;
	mov.u32 	%r2, %tid.x;
	cvt.u64.u32 	%rd7, %r2;
	setp.le.u64 	%p2, %rd2, %rd7;
	add.s64 	%rd8, %rd1, %rd7;
	shl.b64 	%rd9, %rd8, 2;
	add.s64 	%rd3, %rd6, %rd9;
	@%p2 bra 	$L__BB6_4;
	st.global.u32 	[%rd3], %r3;
$L__BB6_4:
	add.s32 	%r10, %r2, 256;
	cvt.u64.u32 	%rd10, %r10;
	setp.le.u64 	%p3, %rd2, %rd10;
	@%p3 bra 	$L__BB6_6;
	st.global.u32 	[%rd3+1024], %r3;
$L__BB6_6:
	ret;

}


// ===== COMPILED SASS (sm_100) =====

	.target	sm_100

	.elftype	@"ET_EXEC"


//--------------------- .note.nv.tkinfo           --------------------------
	.section	.note.nv.tkinfo,"",@"SHT_NOTE"
	.sectionflags	@"SHF_NOTE_NV_TKINFO"
	.tkinfo
        /*0018*/ 	.word	0x00000002
        /*0030*/ 	.string	""
        /*0030*/ 	.string	"ptxas"
        /*0030*/ 	.string	"Cuda compilation tools, release 13.0, V13.0.88"
        /*0030*/ 	.string	"Build cuda_13.0.r13.0/compiler.36424714_0"
        /*0030*/ 	.string	"-arch sm_100 -m 64 "



//--------------------- .note.nv.cuinfo           --------------------------
	.section	.note.nv.cuinfo,"",@"SHT_NOTE"
	.sectionflags	@"SHF_NOTE_NV_CUINFO"
        /*0018*/ 	.short	0x0002
        /*001a*/ 	.short	0x0064
        /*001c*/ 	.short	0x0082
	.zero		2


//--------------------- .nv.info                  --------------------------
	.section	.nv.info,"",@"SHT_CUDA_INFO"
	.align	4


	//----- nvinfo : EIATTR_REGCOUNT
	.align		4
        /*0000*/ 	.byte	0x04, 0x2f
        /*0002*/ 	.short	(.L_46 - .L_45)
	.align		4
.L_45:
        /*0004*/ 	.word	index@(_Z7reduce0PiS_i)
        /*0008*/ 	.word	0x0000000c


	//----- nvinfo : EIATTR_FRAME_SIZE
	.align		4
.L_46:
        /*000c*/ 	.byte	0x04, 0x11
        /*000e*/ 	.short	(.L_48 - .L_47)
	.align		4
.L_47:
        /*0010*/ 	.word	index@(_Z7reduce0PiS_i)
        /*0014*/ 	.word	0x00000000


	//----- nvinfo : EIATTR_REGCOUNT
	.align		4
.L_48:
        /*0018*/ 	.byte	0x04, 0x2f
        /*001a*/ 	.short	(.L_50 - .L_49)
	.align		4
.L_49:
        /*001c*/ 	.word	index@(_Z7reduce1PiS_i)
        /*0020*/ 	.word	0x0000000c


	//----- nvinfo : EIATTR_FRAME_SIZE
	.align		4
.L_50:
        /*0024*/ 	.byte	0x04, 0x11
        /*0026*/ 	.short	(.L_52 - .L_51)
	.align		4
.L_51:
        /*0028*/ 	.word	index@(_Z7reduce1PiS_i)
        /*002c*/ 	.word	0x00000000


	//----- nvinfo : EIATTR_REGCOUNT
	.align		4
.L_52:
        /*0030*/ 	.byte	0x04, 0x2f
        /*0032*/ 	.short	(.L_54 - .L_53)
	.align		4
.L_53:
        /*0034*/ 	.word	index@(_Z7reduce2PiS_i)
        /*0038*/ 	.word	0x0000000c


	//----- nvinfo : EIATTR_FRAME_SIZE
	.align		4
.L_54:
        /*003c*/ 	.byte	0x04, 0x11
        /*003e*/ 	.short	(.L_56 - .L_55)
	.align		4
.L_55:
        /*0040*/ 	.word	index@(_Z7reduce2PiS_i)
        /*0044*/ 	.word	0x00000000


	//----- nvinfo : EIATTR_REGCOUNT
	.align		4
.L_56:
        /*0048*/ 	.byte	0x04, 0x2f
        /*004a*/ 	.short	(.L_58 - .L_57)
	.align		4
.L_57:
        /*004c*/ 	.word	index@(_Z7reduce3PiS_i)
        /*0050*/ 	.word	0x0000000e


	//----- nvinfo : EIATTR_FRAME_SIZE
	.align		4
.L_58:
        /*0054*/ 	.byte	0x04, 0x11
        /*0056*/ 	.short	(.L_60 - .L_59)
	.align		4
.L_59:
        /*0058*/ 	.word	index@(_Z7reduce3PiS_i)
        /*005c*/ 	.word	0x00000000


	//----- nvinfo : EIATTR_REGCOUNT
	.align		4
.L_60:
        /*0060*/ 	.byte	0x04, 0x2f
        /*0062*/ 	.short	(.L_62 - .L_61)
	.align		4
.L_61:
        /*0064*/ 	.word	index@(_Z7reduce4PiS_i)
        /*0068*/ 	.word	0x0000000d


	//----- nvinfo : EIATTR_FRAME_SIZE
	.align		4
.L_62:
        /*006c*/ 	.byte	0x04, 0x11
        /*006e*/ 	.short	(.L_64 - .L_63)
	.align		4
.L_63:
        /*0070*/ 	.word	index@(_Z7reduce4PiS_i)
        /*0074*/ 	.word	0x00000000


	//----- nvinfo : EIATTR_REGCOUNT
	.align		4
.L_64:
        /*0078*/ 	.byte	0x04, 0x2f
        /*007a*/ 	.short	(.L_66 - .L_65)
	.align		4
.L_65:
        /*007c*/ 	.word	index@(_ZN3cub18CUB_300001_SM_10006detail11EmptyKernelIvEEvv)
        /*0080*/ 	.word	0x00000004


	//----- nvinfo : EIATTR_FRAME_SIZE
	.align		4
.L_66:
        /*0084*/ 	.byte	0x04, 0x11
        /*0086*/ 	.short	(.L_68 - .L_67)
	.align		4
.L_67:
        /*0088*/ 	.word	index@(_ZN3cub18CUB_300001_SM_10006detail11EmptyKernelIvEEvv)
        /*008c*/ 	.word	0x00000000


	//----- nvinfo : EIATTR_REGCOUNT
	.align		4
.L_68:
        /*0090*/ 	.byte	0x04, 0x2f
        /*0092*/ 	.short	(.L_70 - .L_69)
	.align		4
.L_69:
        /*0094*/ 	.word	index@(_ZN3cub18CUB_300001_SM_10006detail8for_each13static_kernelINS2_12policy_hub_t12policy_500_tEmN6thrust24THRUST_300001_SM_1000_NS8cuda_cub20__uninitialized_fill7functorINS7_10device_ptrIiEEiEEEEvT0_T1_)
        /*0098*/ 	.word	0x00000008


	//----- nvinfo : EIATTR_FRAME_SIZE
	.align		4
.L_70:
        /*009c*/ 	.byte	0x04, 0x11
        /*009e*/ 	.short	(.L_72 - .L_71)
	.align		4
.L_71:
        /*00a0*/ 	.word	index@(_ZN3cub18CUB_300001_SM_10006detail8for_each13static_kernelINS2_12policy_hub_t12policy_500_tEmN6thrust24THRUST_300001_SM_1000_NS8cuda_cub20__uninitialized_fill7functorINS7_10device_ptrIiEEiEEEEvT0_T1_)
        /*00a4*/ 	.word	0x00000000


	//----- nvinfo : EIATTR_MIN_STACK_SIZE
	.align		4
.L_72:
        /*00a8*/ 	.byte	0x04, 0x12
        /*00aa*/ 	.short	(.L_74 - .L_73)
	.align		4
.L_73:
        /*00ac*/ 	.word	index@(_ZN3cub18CUB_300001_SM_10006detail8for_each13static_kernelINS2_12policy_hub_t12policy_500_tEmN6thrust24THRUST_300001_SM_1000_NS8cuda_cub20__uninitialized_fill7functorINS7_10device_ptrIiEEiEEEEvT0_T1_)
        /*00b0*/ 	.word	0x00000000


	//----- nvinfo : EIATTR_MIN_STACK_SIZE
	.align		4
.L_74:
        /*00b4*/ 	.byte	0x04, 0x12
        /*00b6*/ 	.short	(.L_76 - .L_75)
	.align		4
.L_75:
        /*00b8*/ 	.word	index@(_ZN3cub18CUB_300001_SM_10006detail11EmptyKernelIvEEvv)
        /*00bc*/ 	.word	0x00000000


	//----- nvinfo : EIATTR_MIN_STACK_SIZE
	.align		4
.L_76:
        /*00c0*/ 	.byte	0x04, 0x12
        /*00c2*/ 	.short	(.L_78 - .L_77)
	.align		4
.L_77:
        /*00c4*/ 	.word	index@(_Z7reduce4PiS_i)
        /*00c8*/ 	.word	0x00000000


	//----- nvinfo : EIATTR_MIN_STACK_SIZE
	.align		4
.L_78:
        /*00cc*/ 	.byte	0x04, 0x12
        /*00ce*/ 	.short	(.L_80 - .L_79)
	.align		4
.L_79:
        /*00d0*/ 	.word	index@(_Z7reduce3PiS_i)
        /*00d4*/ 	.word	0x00000000


	//----- nvinfo : EIATTR_MIN_STACK_SIZE
	.align		4
.L_80:
        /*00d8*/ 	.byte	0x04, 0x12
        /*00da*/ 	.short	(.L_82 - .L_81)
	.align		4
.L_81:
        /*00dc*/ 	.word	index@(_Z7reduce2PiS_i)
        /*00e0*/ 	.word	0x00000000


	//----- nvinfo : EIATTR_MIN_STACK_SIZE
	.align		4
.L_82:
        /*00e4*/ 	.byte	0x04, 0x12
        /*00e6*/ 	.short	(.L_84 - .L_83)
	.align		4
.L_83:
        /*00e8*/ 	.word	index@(_Z7reduce1PiS_i)
        /*00ec*/ 	.word	0x00000000


	//----- nvinfo : EIATTR_MIN_STACK_SIZE
	.align		4
.L_84:
        /*00f0*/ 	.byte	0x04, 0x12
        /*00f2*/ 	.short	(.L_86 - .L_85)
	.align		4
.L_85:
        /*00f4*/ 	.word	index@(_Z7reduce0PiS_i)
        /*00f8*/ 	.word	0x00000000
.L_86:


//--------------------- .nv.compat                --------------------------
	.section	.nv.compat,"",@"SHT_CUDA_COMPAT_INFO"
	.align	4
        /*0000*/ 	.byte	0x02, 0x09, 0x00, 0x00, 0x02, 0x02, 0x01, 0x00, 0x02, 0x05, 0x05, 0x00, 0x03, 0x07, 0x01, 0x01
        /*0010*/ 	.byte	0x02, 0x03, 0x00, 0x00, 0x02, 0x06, 0x01, 0x00, 0x04, 0x0b, 0x08, 0x00, 0x09, 0x00, 0x00, 0x00
        /*0020*/ 	.byte	0x00, 0x00, 0x00, 0x00


//--------------------- .nv.info._ZN3cub18CUB_300001_SM_10006detail8for_each13static_kernelINS2_12policy_hub_t12policy_500_tEmN6thrust24THRUST_300001_SM_1000_NS8cuda_cub20__uninitialized_fill7functorINS7_10device_ptrIiEEiEEEEvT0_T1_ --------------------------
	.section	.nv.info._ZN3cub18CUB_300001_SM_10006detail8for_each13static_kernelINS2_12policy_hub_t12policy_500_tEmN6thrust24THRUST_300001_SM_1000_NS8cuda_cub20__uninitialized_fill7functorINS7_10device_ptrIiEEiEEEEvT0_T1_,"",@"SHT_CUDA_INFO"
	.sectionflags	@""
	.align	4


	//----- nvinfo : EIATTR_CUDA_API_VERSION
	.align		4
        /*0000*/ 	.byte	0x04, 0x37
        /*0002*/ 	.short	(.L_88 - .L_87)
.L_87:
        /*0004*/ 	.word	0x00000082


	//----- nvinfo : EIATTR_KPARAM_INFO
	.align		4
.L_88:
        /*0008*/ 	.byte	0x04, 0x17
        /*000a*/ 	.short	(.L_90 - .L_89)
.L_89:
        /*000c*/ 	.word	0x00000000
        /*0010*/ 	.short	0x0001
        /*0012*/ 	.short	0x0008
        /*0014*/ 	.byte	0x00, 0xf0, 0x41, 0x00


	//----- nvinfo : EIATTR_KPARAM_INFO
	.align		4
.L_90:
        /*0018*/ 	.byte	0x04, 0x17
        /*001a*/ 	.short	(.L_92 - .L_91)
.L_91:
        /*001c*/ 	.word	0x00000000
        /*0020*/ 	.short	0x0000
        /*0022*/ 	.short	0x0000
        /*0024*/ 	.byte	0x00, 0xf0, 0x21, 0x00


	//----- nvinfo : EIATTR_SPARSE_MMA_MASK
	.align		4
.L_92:
        /*0028*/ 	.byte	0x03, 0x50
        /*002a*/ 	.short	0x0000


	//----- nvinfo : EIATTR_MAXREG_COUNT
	.align		4
        /*002c*/ 	.byte	0x03, 0x1b
        /*002e*/ 	.short	0x00ff


	//----- nvinfo : EIATTR_MERCURY_ISA_VERSION
	.align		4
        /*0030*/ 	.byte	0x03, 0x5f
        /*0032*/ 	.short	0x0101


	//----- nvinfo : EIATTR_VRC_CTA_INIT_COUNT
	.align		4
        /*0034*/ 	.byte	0x02, 0x4a
	.zero		1
	.zero		1


	//----- nvinfo : EIATTR_EXIT_INSTR_OFFSETS
	.align		4
        /*0038*/ 	.byte	0x04, 0x1c
        /*003a*/ 	.short	(.L_94 - .L_93)


	//   ....[0]....
.L_93:
        /*003c*/ 	.word	0x00000130


	//   ....[1]....
        /*0040*/ 	.word	0x00000230


	//   ....[2]....
        /*0044*/ 	.word	0x00000260


	//----- nvinfo : EIATTR_MAX_THREADS
	.align		4
.L_94:
        /*0048*/ 	.byte	0x04, 0x05
        /*004a*/ 	.short	(.L_96 - .L_95)
.L_95:
        /*004c*/ 	.word	0x00000100
        /*0050*/ 	.word	0x00000001
        /*0054*/ 	.word	0x00000001


	//----- nvinfo : EIATTR_CBANK_PARAM_SIZE
	.align		4
.L_96:
        /*0058*/ 	.byte	0x03, 0x19
        /*005a*/ 	.short	0x0018


	//----- nvinfo : EIATTR_PARAM_CBANK
	.align		4
        /*005c*/ 	.byte	0x04, 0x0a
        /*005e*/ 	.short	(.L_98 - .L_97)
	.align		4
.L_97:
        /*0060*/ 	.word	index@(.nv.constant0._ZN3cub18CUB_300001_SM_10006detail8for_each13static_kernelINS2_12policy_hub_t12policy_500_tEmN6thrust24THRUST_300001_SM_1000_NS8cuda_cub20__uninitialized_fill7functorINS7_10device_ptrIiEEiEEEEvT0_T1_)
        /*0064*/ 	.short	0x0380
        /*0066*/ 	.short	0x0018


	//----- nvinfo : EIATTR_SW_WAR
	.align		4
.L_98:
        /*0068*/ 	.byte	0x04, 0x36
        /*006a*/ 	.short	(.L_100 - .L_99)
.L_99:
        /*006c*/ 	.word	0x00000008
.L_100:


//--------------------- .nv.info._ZN3cub18CUB_300001_SM_10006detail11EmptyKernelIvEEvv --------------------------
	.section	.nv.info._ZN3cub18CUB_300001_SM_10006detail11EmptyKernelIvEEvv,"",@"SHT_CUDA_INFO"
	.sectionflags	@""
	.align	4


	//----- nvinfo : EIATTR_CUDA_API_VERSION
	.align		4
        /*0000*/ 	.byte	0x04, 0x37
        /*0002*/ 	.short	(.L_102 - .L_101)
.L_101:
        /*0004*/ 	.word	0x00000082


	//----- nvinfo : EIATTR_SPARSE_MMA_MASK
	.align		4
.L_102:
        /*0008*/ 	.byte	0x03, 0x50
        /*000a*/ 	.short	0x0000


	//----- nvinfo : EIATTR_MAXREG_COUNT
	.align		4
        /*000c*/ 	.byte	0x03, 0x1b
        /*000e*/ 	.short	0x00ff


	//----- nvinfo : EIATTR_MERCURY_ISA_VERSION
	.align		4
        /*0010*/ 	.byte	0x03, 0x5f
        /*0012*/ 	.short	0x0101


	//----- nvinfo : EIATTR_VRC_CTA_INIT_COUNT
	.align		4
        /*0014*/ 	.byte	0x02, 0x4a
	.zero		1
	.zero		1


	//----- nvinfo : EIATTR_EXIT_INSTR_OFFSETS
	.align		4
        /*0018*/ 	.byte	0x04, 0x1c
        /*001a*/ 	.short	(.L_104 - .L_103)


	//   ....[0]....
.L_103:
        /*001c*/ 	.word	0x00000010


	//----- nvinfo : EIATTR_SW_WAR
	.align		4
.L_104:
        /*0020*/ 	.byte	0x04, 0x36
        /*0022*/ 	.short	(.L_106 - .L_105)
.L_105:
        /*0024*/ 	.word	0x00000008
.L_106:


//--------------------- .nv.info._Z7reduce4PiS_i  --------------------------
	.section	.nv.info._Z7reduce4PiS_i,"",@"SHT_CUDA_INFO"
	.sectionflags	@""
	.align	4


	//----- nvinfo : EIATTR_CUDA_API_VERSION
	.align		4
        /*0000*/ 	.byte	0x04, 0x37
        /*0002*/ 	.short	(.L_108 - .L_107)
.L_107:
        /*0004*/ 	.word	0x00000082


	//----- nvinfo : EIATTR_KPARAM_INFO
	.align		4
.L_108:
        /*0008*/ 	.byte	0x04, 0x17
        /*000a*/ 	.short	(.L_110 - .L_109)
.L_109:
        /*000c*/ 	.word	0x00000000
        /*0010*/ 	.short	0x0002
        /*0012*/ 	.short	0x0010
        /*0014*/ 	.byte	0x00, 0xf0, 0x11, 0x00


	//----- nvinfo : EIATTR_KPARAM_INFO
	.align		4
.L_110:
        /*0018*/ 	.byte	0x04, 0x17
        /*001a*/ 	.short	(.L_112 - .L_111)
.L_111:
        /*001c*/ 	.word	0x00000000
        /*0020*/ 	.short	0x0001
        /*0022*/ 	.short	0x0008
        /*0024*/ 	.byte	0x00, 0xf5, 0x21, 0x00


	//----- nvinfo : EIATTR_KPARAM_INFO
	.align		4
.L_112:
        /*0028*/ 	.byte	0x04, 0x17
        /*002a*/ 	.short	(.L_114 - .L_113)
.L_113:
        /*002c*/ 	.word	0x00000000
        /*0030*/ 	.short	0x0000
        /*0032*/ 	.short	0x0000
        /*0034*/ 	.byte	0x00, 0xf5, 0x21, 0x00


	//----- nvinfo : EIATTR_SPARSE_MMA_MASK
	.align		4
.L_114:
        /*0038*/ 	.byte	0x03, 0x50
        /*003a*/ 	.short	0x0000


	//----- nvinfo : EIATTR_MAXREG_COUNT
	.align		4
        /*003c*/ 	.byte	0x03, 0x1b
        /*003e*/ 	.short	0x00ff


	//----- nvinfo : EIATTR_NUM_BARRIERS
	.align		4
        /*0040*/ 	.byte	0x02, 0x4c
        /*0042*/ 	.byte	0x01
	.zero		1


	//----- nvinfo : EIATTR_MERCURY_ISA_VERSION
	.align		4
        /*0044*/ 	.byte	0x03, 0x5f
        /*0046*/ 	.short	0x0101


	//----- nvinfo : EIATTR_VRC_CTA_INIT_COUNT
	.align		4
        /*0048*/ 	.byte	0x02, 0x4a
	.zero		1
	.zero		1


	//----- nvinfo : EIATTR_EXIT_INSTR_OFFSETS
	.align		4
        /*004c*/ 	.byte	0x04, 0x1c
        /*004e*/ 	.short	(.L_116 - .L_115)


	//   ....[0]....
.L_115:
        /*0050*/ 	.word	0x00000240


	//   ....[1]....
        /*0054*/ 	.word	0x00000310


	//   ....[2]....
        /*0058*/ 	.word	0x00000390


	//----- nvinfo : EIATTR_CBANK_PARAM_SIZE
	.align		4
.L_116:
        /*005c*/ 	.byte	0x03, 0x19
        /*005e*/ 	.short	0x0014


	//----- nvinfo : EIATTR_PARAM_CBANK
	.align		4
        /*0060*/ 	.byte	0x04, 0x0a
        /*0062*/ 	.short	(.L_118 - .L_117)
	.align		4
.L_117:
        /*0064*/ 	.word	index@(.nv.constant0._Z7reduce4PiS_i)
        /*0068*/ 	.short	0x0380
        /*006a*/ 	.short	0x0014


	//----- nvinfo : EIATTR_SW_WAR
	.align		4
.L_118:
        /*006c*/ 	.byte	0x04, 0x36
        /*006e*/ 	.short	(.L_120 - .L_119)
.L_119:
        /*0070*/ 	.word	0x00000008
.L_120:


//--------------------- .nv.info._Z7reduce3PiS_i  --------------------------
	.section	.nv.info._Z7reduce3PiS_i,"",@"SHT_CUDA_INFO"
	.sectionflags	@""
	.align	4


	//----- nvinfo : EIATTR_CUDA_API_VERSION
	.align		4
        /*0000*/ 	.byte	0x04, 0x37
        /*0002*/ 	.short	(.L_122 - .L_121)
.L_121:
        /*0004*/ 	.word	0x00000082


	//----- nvinfo : EIATTR_KPARAM_INFO
	.align		4
.L_122:
        /*0008*/ 	.byte	0x04, 0x17
        /*000a*/ 	.short	(.L_124 - .L_123)
.L_123:
        /*000c*/ 	.word	0x00000000
        /*0010*/ 	.short	0x0002
        /*0012*/ 	.short	0x0010
        /*0014*/ 	.byte	0x00, 0xf0, 0x11, 0x00


	//----- nvinfo : EIATTR_KPARAM_INFO
	.align		4
.L_124:
        /*0018*/ 	.byte	0x04, 0x17
        /*001a*/ 	.short	(.L_126 - .L_125)
.L_125:
        /*001c*/ 	.word	0x00000000
        /*0020*/ 	.short	0x0001
        /*0022*/ 	.short	0x0008
        /*0024*/ 	.byte	0x00, 0xf5, 0x21, 0x00


	//----- nvinfo : EIATTR_KPARAM_INFO
	.align		4
.L_126:
        /*0028*/ 	.byte	0x04, 0x17
        /*002a*/ 	.short	(.L_128 - .L_127)
.L_127:
        /*002c*/ 	.word	0x00000000
        /*0030*/ 	.short	0x0000
        /*0032*/ 	.short	0x0000
        /*0034*/ 	.byte	0x00, 0xf5, 0x21, 0x00


	//----- nvinfo : EIATTR_SPARSE_MMA_MASK
	.align		4
.L_128:
        /*0038*/ 	.byte	0x03, 0x50
        /*003a*/ 	.short	0x0000


	//----- nvinfo : EIATTR_MAXREG_COUNT
	.align		4
        /*003c*/ 	.byte	0x03, 0x1b
        /*003e*/ 	.short	0x00ff


	//----- nvinfo : EIATTR_NUM_BARRIERS
	.align		4
        /*0040*/ 	.byte	0x02, 0x4c
        /*0042*/ 	.byte	0x01
	.zero		1


	//----- nvinfo : EIATTR_MERCURY_ISA_VERSION
	.align		4
        /*0044*/ 	.byte	0x03, 0x5f
        /*0046*/ 	.short	0x0101


	//----- nvinfo : EIATTR_VRC_CTA_INIT_COUNT
	.align		4
        /*0048*/ 	.byte	0x02, 0x4a
	.zero		1
	.zero		1


	//----- nvinfo : EIATTR_EXIT_INSTR_OFFSETS
	.align		4
        /*004c*/ 	.byte	0x04, 0x1c
        /*004e*/ 	.short	(.L_130 - .L_129)


	//   ....[0]....
.L_129:
        /*0050*/ 	.word	0x00000240


	//   ....[1]....
        /*0054*/ 	.word	0x000002c0


	//----- nvinfo : EIATTR_CBANK_PARAM_SIZE
	.align		4
.L_130:
        /*0058*/ 	.byte	0x03, 0x19
        /*005a*/ 	.short	0x0014


	//----- nvinfo : EIATTR_PARAM_CBANK
	.align		4
        /*005c*/ 	.byte	0x04, 0x0a
        /*005e*/ 	.short	(.L_132 - .L_131)
	.align		4
.L_131:
        /*0060*/ 	.word	index@(.nv.constant0._Z7reduce3PiS_i)
        /*0064*/ 	.short	0x0380
        /*0066*/ 	.short	0x0014


	//----- nvinfo : EIATTR_SW_WAR
	.align		4
.L_132:
        /*0068*/ 	.byte	0x04, 0x36
        /*006a*/ 	.short	(.L_134 - .L_133)
.L_133:
        /*006c*/ 	.word	0x00000008
.L_134:


//--------------------- .nv.info._Z7reduce2PiS_i  --------------------------
	.section	.nv.info._Z7reduce2PiS_i,"",@"SHT_CUDA_INFO"
	.sectionflags	@""
	.align	4


	//----- nvinfo : EIATTR_CUDA_API_VERSION
	.align		4
        /*0000*/ 	.byte	0x04, 0x37
        /*0002*/ 	.short	(.L_136 - .L_135)
.L_135:
        /*0004*/ 	.word	0x00000082


	//----- nvinfo : EIATTR_KPARAM_INFO
	.align		4
.L_136:
        /*0008*/ 	.byte	0x04, 0x17
        /*000a*/ 	.short	(.L_138 - .L_137)
.L_137:
        /*000c*/ 	.word	0x00000000
        /*0010*/ 	.short	0x0002
        /*0012*/ 	.short	0x0010
        /*0014*/ 	.byte	0x00, 0xf0, 0x11, 0x00


	//----- nvinfo : EIATTR_KPARAM_INFO
	.align		4
.L_138:
        /*0018*/ 	.byte	0x04, 0x17
        /*001a*/ 	.short	(.L_140 - .L_139)
.L_139:
        /*001c*/ 	.word	0x00000000
        /*0020*/ 	.short	0x0001
        /*0022*/ 	.short	0x0008
        /*0024*/ 	.byte	0x00, 0xf5, 0x21, 0x00


	//----- nvinfo : EIATTR_KPARAM_INFO
	.align		4
.L_140:
        /*0028*/ 	.byte	0x04, 0x17
        /*002a*/ 	.short	(.L_142 - .L_141)
.L_141:
        /*002c*/ 	.word	0x00000000
        /*0030*/ 	.short	0x0000
        /*0032*/ 	.short	0x0000
        /*0034*/ 	.byte	0x00, 0xf5, 0x21, 0x00


	//----- nvinfo : EIATTR_SPARSE_MMA_MASK
	.align		4
.L_142:
        /*0038*/ 	.byte	0x03, 0x50
        /*003a*/ 	.short	0x0000


	//----- nvinfo : EIATTR_MAXREG_COUNT
	.align		4
        /*003c*/ 	.byte	0x03, 0x1b
        /*003e*/ 	.short	0x00ff


	//----- nvinfo : EIATTR_NUM_BARRIERS
	.align		4
        /*0040*/ 	.byte	0x02, 0x4c
        /*0042*/ 	.byte	0x01
	.zero		1


	//----- nvinfo : EIATTR_MERCURY_ISA_VERSION
	.align		4
        /*0044*/ 	.byte	0x03, 0x5f
        /*0046*/ 	.short	0x0101


	//----- nvinfo : EIATTR_VRC_CTA_INIT_COUNT
	.align		4
        /*0048*/ 	.byte	0x02, 0x4a
	.zero		1
	.zero		1


	//----- nvinfo : EIATTR_EXIT_INSTR_OFFSETS
	.align		4
        /*004c*/ 	.byte	0x04, 0x1c
        /*004e*/ 	.short	(.L_144 - .L_143)


	//   ....[0]....
.L_143:
        /*0050*/ 	.word	0x00000210


	//   ....[1]....
        /*0054*/ 	.word	0x00000290


	//----- nvinfo : EIATTR_CBANK_PARAM_SIZE
	.align		4
.L_144:
        /*0058*/ 	.byte	0x03, 0x19
        /*005a*/ 	.short	0x0014


	//----- nvinfo : EIATTR_PARAM_CBANK
	.align		4
        /*005c*/ 	.byte	0x04, 0x0a
        /*005e*/ 	.short	(.L_146 - .L_145)
	.align		4
.L_145:
        /*0060*/ 	.word	index@(.nv.constant0._Z7reduce2PiS_i)
        /*0064*/ 	.short	0x0380
        /*0066*/ 	.short	0x0014


	//----- nvinfo : EIATTR_SW_WAR
	.align		4
.L_146:
        /*0068*/ 	.byte	0x04, 0x36
        /*006a*/ 	.short	(.L_148 - .L_147)
.L_147:
        /*006c*/ 	.word	0x00000008
.L_148:


//--------------------- .nv.info._Z7reduce1PiS_i  --------------------------
	.section	.nv.info._Z7reduce1PiS_i,"",@"SHT_CUDA_INFO"
	.sectionflags	@""
	.align	4


	//----- nvinfo : EIATTR_CUDA_API_VERSION
	.align		4
        /*0000*/ 	.byte	0x04, 0x37
        /*0002*/ 	.short	(.L_150 - .L_149)
.L_149:
        /*0004*/ 	.word	0x00000082


	//----- nvinfo : EIATTR_KPARAM_INFO
	.align		4
.L_150:
        /*0008*/ 	.byte	0x04, 0x17
        /*000a*/ 	.short	(.L_152 - .L_151)
.L_151:
        /*000c*/ 	.word	0x00000000
        /*0010*/ 	.short	0x0002
        /*0012*/ 	.short	0x0010
        /*0014*/ 	.byte	0x00, 0xf0, 0x11, 0x00


	//----- nvinfo : EIATTR_KPARAM_INFO
	.align		4
.L_152:
        /*0018*/ 	.byte	0x04, 0x17
        /*001a*/ 	.short	(.L_154 - .L_153)
.L_153:
        /*001c*/ 	.word	0x00000000
        /*0020*/ 	.short	0x0001
        /*0022*/ 	.short	0x0008
        /*0024*/ 	.byte	0x00, 0xf5, 0x21, 0x00


	//----- nvinfo : EIATTR_KPARAM_INFO
	.align		4
.L_154:
        /*0028*/ 	.byte	0x04, 0x17
        /*002a*/ 	.short	(.L_156 - .L_155)
.L_155:
        /*002c*/ 	.word	0x00000000
        /*0030*/ 	.short	0x0000
        /*0032*/ 	.short	0x0000
        /*0034*/ 	.byte	0x00, 0xf5, 0x21, 0x00


	//----- nvinfo : EIATTR_SPARSE_MMA_MASK
	.align		4
.L_156:
        /*0038*/ 	.byte	0x03, 0x50
        /*003a*/ 	.short	0x0000


	//----- nvinfo : EIATTR_MAXREG_COUNT
	.align		4
        /*003c*/ 	.byte	0x03, 0x1b
        /*003e*/ 	.short	0x00ff


	//----- nvinfo : EIATTR_NUM_BARRIERS
	.align		4
        /*0040*/ 	.byte	0x02, 0x4c
        /*0042*/ 	.byte	0x01
	.zero		1


	//----- nvinfo : EIATTR_MERCURY_ISA_VERSION
	.align		4
        /*0044*/ 	.byte	0x03, 0x5f
        /*0046*/ 	.short	0x0101


	//----- nvinfo : EIATTR_VRC_CTA_INIT_COUNT
	.align		4
        /*0048*/ 	.byte	0x02, 0x4a
	.zero		1
	.zero		1


	//----- nvinfo : EIATTR_EXIT_INSTR_OFFSETS
	.align		4
        /*004c*/ 	.byte	0x04, 0x1c
        /*004e*/ 	.short	(.L_158 - .L_157)


	//   ....[0]....
.L_157:
        /*0050*/ 	.word	0x00000240


	//   ....[1]....
        /*0054*/ 	.word	0x000002c0


	//----- nvinfo : EIATTR_CBANK_PARAM_SIZE
	.align		4
.L_158:
        /*0058*/ 	.byte	0x03, 0x19
        /*005a*/ 	.short	0x0014


	//----- nvinfo : EIATTR_PARAM_CBANK
	.align		4
        /*005c*/ 	.byte	0x04, 0x0a
        /*005e*/ 	.short	(.L_160 - .L_159)
	.align		4
.L_159:
        /*0060*/ 	.word	index@(.nv.constant0._Z7reduce1PiS_i)
        /*0064*/ 	.short	0x0380
        /*0066*/ 	.short	0x0014


	//----- nvinfo : EIATTR_SW_WAR
	.align		4
.L_160:
        /*0068*/ 	.byte	0x04, 0x36
        /*006a*/ 	.short	(.L_162 - .L_161)
.L_161:
        /*006c*/ 	.word	0x00000008
.L_162:


//--------------------- .nv.info._Z7reduce0PiS_i  --------------------------
	.section	.nv.info._Z7reduce0PiS_i,"",@"SHT_CUDA_INFO"
	.sectionflags	@""
	.align	4


	//----- nvinfo : EIATTR_CUDA_API_VERSION
	.align		4
        /*0000*/ 	.byte	0x04, 0x37
        /*0002*/ 	.short	(.L_164 - .L_163)
.L_163:
        /*0004*/ 	.word	0x00000082


	//----- nvinfo : EIATTR_KPARAM_INFO
	.align		4
.L_164:
        /*0008*/ 	.byte	0x04, 0x17
        /*000a*/ 	.short	(.L_166 - .L_165)
.L_165:
        /*000c*/ 	.word	0x00000000
        /*0010*/ 	.short	0x0002
        /*0012*/ 	.short	0x0010
        /*0014*/ 	.byte	0x00, 0xf0, 0x11, 0x00


	//----- nvinfo : EIATTR_KPARAM_INFO
	.align		4
.L_166:
        /*0018*/ 	.byte	0x04, 0x17
        /*001a*/ 	.short	(.L_168 - .L_167)
.L_167:
        /*001c*/ 	.word	0x00000000
        /*0020*/ 	.short	0x0001
        /*0022*/ 	.short	0x0008
        /*0024*/ 	.byte	0x00, 0xf5, 0x21, 0x00


	//----- nvinfo : EIATTR_KPARAM_INFO
	.align		4
.L_168:
        /*0028*/ 	.byte	0x04, 0x17
        /*002a*/ 	.short	(.L_170 - .L_169)
.L_169:
        /*002c*/ 	.word	0x00000000
        /*0030*/ 	.short	0x0000
        /*0032*/ 	.short	0x0000
        /*0034*/ 	.byte	0x00, 0xf5, 0x21, 0x00


	//----- nvinfo : EIATTR_SPARSE_MMA_MASK
	.align		4
.L_170:
        /*0038*/ 	.byte	0x03, 0x50
        /*003a*/ 	.short	0x0000


	//----- nvinfo : EIATTR_MAXREG_COUNT
	.align		4
        /*003c*/ 	.byte	0x03, 0x1b
        /*003e*/ 	.short	0x00ff


	//----- nvinfo : EIATTR_NUM_BARRIERS
	.align		4
        /*0040*/ 	.byte	0x02, 0x4c
        /*0042*/ 	.byte	0x01
	.zero		1


	//----- nvinfo : EIATTR_MERCURY_ISA_VERSION
	.align		4
        /*0044*/ 	.byte	0x03, 0x5f
        /*0046*/ 	.short	0x0101


	//----- nvinfo : EIATTR_VRC_CTA_INIT_COUNT
	.align		4
        /*0048*/ 	.byte	0x02, 0x4a
	.zero		1
	.zero		1


	//----- nvinfo : EIATTR_EXIT_INSTR_OFFSETS
	.align		4
        /*004c*/ 	.byte	0x04, 0x1c
        /*004e*/ 	.short	(.L_172 - .L_171)


	//   ....[0]....
.L_171:
        /*0050*/ 	.word	0x00000220


	//   ....[1]....
        /*0054*/ 	.word	0x000002a0


	//----- nvinfo : EIATTR_CBANK_PARAM_SIZE
	.align		4
.L_172:
        /*0058*/ 	.byte	0x03, 0x19
        /*005a*/ 	.short	0x0014


	//----- nvinfo : EIATTR_PARAM_CBANK
	.align		4
        /*005c*/ 	.byte	0x04, 0x0a
        /*005e*/ 	.short	(.L_174 - .L_173)
	.align		4
.L_173:
        /*0060*/ 	.word	index@(.nv.constant0._Z7reduce0PiS_i)
        /*0064*/ 	.short	0x0380
        /*0066*/ 	.short	0x0014


	//----- nvinfo : EIATTR_SW_WAR
	.align		4
.L_174:
        /*0068*/ 	.byte	0x04, 0x36
        /*006a*/ 	.short	(.L_176 - .L_175)
.L_175:
        /*006c*/ 	.word	0x00000008
.L_176:


//--------------------- .nv.callgraph             --------------------------
	.section	.nv.callgraph,"",@"SHT_CUDA_CALLGRAPH"
	.align	4
	.sectionentsize	8
	.align		4
        /*0000*/ 	.word	0x00000000
	.align		4
        /*0004*/ 	.word	0xffffffff
	.align		4
        /*0008*/ 	.word	0x00000000
	.align		4
        /*000c*/ 	.word	0xfffffffe
	.align		4
        /*0010*/ 	.word	0x00000000
	.align		4
        /*0014*/ 	.word	0xfffffffd
	.align		4
        /*0018*/ 	.word	0x00000000
	.align		4
        /*001c*/ 	.word	0xfffffffc


//--------------------- .nv.constant4             --------------------------
	.section	.nv.constant4,"a",@progbits
	.align	8
	.align		8
.nv.constant4:
        /*0000*/ 	.dword	_ZN34_INTERNAL_6fe0f59e_4_k_cu_932465c34cuda3std3__45__cpo5beginE
	.align		8
        /*0008*/ 	.dword	_ZN34_INTERNAL_6fe0f59e_4_k_cu_932465c34cuda3std3__45__cpo3endE
	.align		8
        /*0010*/ 	.dword	_ZN34_INTERNAL_6fe0f59e_4_k_cu_932465c34cuda3std3__45__cpo6cbeginE
	.align		8
        /*0018*/ 	.dword	_ZN34_INTERNAL_6fe0f59e_4_k_cu_932465c34cuda3std3__45__cpo4cendE
	.align		8
        /*0020*/ 	.dword	_ZN34_INTERNAL_6fe0f59e_4_k_cu_932465c34cuda3std3__45__cpo6rbeginE
	.align		8
        /*0028*/ 	.dword	_ZN34_INTERNAL_6fe0f59e_4_k_cu_932465c34cuda3std3__45__cpo4rendE
	.align		8
        /*0030*/ 	.dword	_ZN34_INTERNAL_6fe0f59e_4_k_cu_932465c34cuda3std3__45__cpo7crbeginE
	.align		8
        /*0038*/ 	.dword	_ZN34_INTERNAL_6fe0f59e_4_k_cu_932465c34cuda3std3__45__cpo5crendE
	.align		8
        /*0040*/ 	.dword	_ZN34_INTERNAL_6fe0f59e_4_k_cu_932465c34cuda3std3__436_GLOBAL__N__6fe0f59e_4_k_cu_932465c36ignoreE
	.align		8
        /*0048*/ 	.dword	_ZN34_INTERNAL_6fe0f59e_4_k_cu_932465c34cuda3std3__419piecewise_constructE
	.align		8
        /*0050*/ 	.dword	_ZN34_INTERNAL_6fe0f59e_4_k_cu_932465c34cuda3std3__48in_placeE
	.align		8
        /*0058*/ 	.dword	_ZN34_INTERNAL_6fe0f59e_4_k_cu_932465c34cuda3std3__420unreachable_sentinelE
	.align		8
        /*0060*/ 	.dword	_ZN34_INTERNAL_6fe0f59e_4_k_cu_932465c34cuda3std3__47nulloptE
	.align		8
        /*0068*/ 	.dword	_ZN34_INTERNAL_6fe0f59e_4_k_cu_932465c34cuda3std3__48unexpectE
	.align		8
        /*0070*/ 	.dword	_ZN34_INTERNAL_6fe0f59e_4_k_cu_932465c34cuda3std6ranges3__45__cpo4swapE
	.align		8
        /*0078*/ 	.dword	_ZN34_INTERNAL_6fe0f59e_4_k_cu_932465c34cuda3std6ranges3__45__cpo9iter_moveE
	.align		8
        /*0080*/ 	.dword	_ZN34_INTERNAL_6fe0f59e_4_k_cu_932465c34cuda3std6ranges3__45__cpo5beginE
	.align		8
        /*0088*/ 	.dword	_ZN34_INTERNAL_6fe0f59e_4_k_cu_932465c34cuda3std6ranges3__45__cpo3endE
	.align		8
        /*0090*/ 	.dword	_ZN34_INTERNAL_6fe0f59e_4_k_cu_932465c34cuda3std6ranges3__45__cpo6cbeginE
	.align		8
        /*0098*/ 	.dword	_ZN34_INTERNAL_6fe0f59e_4_k_cu_932465c34cuda3std6ranges3__45__cpo4cendE
	.align		8
        /*00a0*/ 	.dword	_ZN34_INTERNAL_6fe0f59e_4_k_cu_932465c34cuda3std6ranges3__45__cpo7advanceE
	.align		8
        /*00a8*/ 	.dword	_ZN34_INTERNAL_6fe0f59e_4_k_cu_932465c34cuda3std6ranges3__45__cpo9iter_swapE
	.align		8
        /*00b0*/ 	.dword	_ZN34_INTERNAL_6fe0f59e_4_k_cu_932465c34cuda3std6ranges3__45__cpo4nextE
	.align		8
        /*00b8*/ 	.dword	_ZN34_INTERNAL_6fe0f59e_4_k_cu_932465c34cuda3std6ranges3__45__cpo4prevE
	.align		8
        /*00c0*/ 	.dword	_ZN34_INTERNAL_6fe0f59e_4_k_cu_932465c34cuda3std6ranges3__45__cpo4dataE
	.align		8
        /*00c8*/ 	.dword	_ZN34_INTERNAL_6fe0f59e_4_k_cu_932465c34cuda3std6ranges3__45__cpo5cdataE
	.align		8
        /*00d0*/ 	.dword	_ZN34_INTERNAL_6fe0f59e_4_k_cu_932465c34cuda3std6ranges3__45__cpo4sizeE
	.align		8
        /*00d8*/ 	.dword	_ZN34_INTERNAL_6fe0f59e_4_k_cu_932465c34cuda3std6ranges3__45__cpo5ssizeE
	.align		8
        /*00e0*/ 	.dword	_ZN34_INTERNAL_6fe0f59e_4_k_cu_932465c34cuda3std6ranges3__45__cpo8distanceE
	.align		8
        /*00e8*/ 	.dword	_ZN34_INTERNAL_6fe0f59e_4_k_cu_932465c36thrust24THRUST_300001_SM_1000_NS8cuda_cub3parE
	.align		8
        /*00f0*/ 	.dword	_ZN34_INTERNAL_6fe0f59e_4_k_cu_932465c36thrust24THRUST_300001_SM_1000_NS8cuda_cub10par_nosyncE
	.align		8
        /*00f8*/ 	.dword	_ZN34_INTERNAL_6fe0f59e_4_k_cu_932465c36thrust24THRUST_300001_SM_1000_NS6system6detail10sequential3seqE
	.align		8
        /*0100*/ 	.dword	_ZN34_INTERNAL_6fe0f59e_4_k_cu_932465c36thrust24THRUST_300001_SM_1000_NS6system3cpp3parE
	.align		8
        /*0108*/ 	.dword	_ZN34_INTERNAL_6fe0f59e_4_k_cu_932465c36thrust24THRUST_300001_SM_1000_NS12placeholders2_1E
	.align		8
        /*0110*/ 	.dword	_ZN34_INTERNAL_6fe0f59e_4_k_cu_932465c36thrust24THRUST_300001_SM_1000_NS12placeholders2_2E
	.align		8
        /*0118*/ 	.dword	_ZN34_INTERNAL_6fe0f59e_4_k_cu_932465c36thrust24THRUST_300001_SM_1000_NS12placeholders2_3E
	.align		8
        /*0120*/ 	.dword	_ZN34_INTERNAL_6fe0f59e_4_k_cu_932465c36thrust24THRUST_300001_SM_1000_NS12placeholders2_4E
	.align		8
        /*0128*/ 	.dword	_ZN34_INTERNAL_6fe0f59e_4_k_cu_932465c36thrust24THRUST_300001_SM_1000_NS12placeholders2_5E
	.align		8
        /*0130*/ 	.dword	_ZN34_INTERNAL_6fe0f59e_4_k_cu_932465c36thrust24THRUST_300001_SM_1000_NS12placeholders2_6E
	.align		8
        /*0138*/ 	.dword	_ZN34_INTERNAL_6fe0f59e_4_k_cu_932465c36thrust24THRUST_300001_SM_1000_NS12placeholders2_7E
	.align		8
        /*0140*/ 	.dword	_ZN34_INTERNAL_6fe0f59e_4_k_cu_932465c36thrust24THRUST_300001_SM_1000_NS12placeholders2_8E
	.align		8
        /*0148*/ 	.dword	_ZN34_INTERNAL_6fe0f59e_4_k_cu_932465c36thrust24THRUST_300001_SM_1000_NS12placeholders2_9E
	.align		8
        /*0150*/ 	.dword	_ZN34_INTERNAL_6fe0f59e_4_k_cu_932465c36thrust24THRUST_300001_SM_1000_NS12placeholders3_10E
	.align		8
        /*0158*/ 	.dword	_ZN34_INTERNAL_6fe0f59e_4_k_cu_932465c36thrust24THRUST_300001_SM_1000_NS3seqE
	.align		8
        /*0160*/ 	.dword	_ZN34_INTERNAL_6fe0f59e_4_k_cu_932465c36thrust24THRUST_300001_SM_1000_NS6deviceE


//--------------------- .text._ZN3cub18CUB_300001_SM_10006detail8for_each13static_kernelINS2_12policy_hub_t12policy_500_tEmN6thrust24THRUST_300001_SM_1000_NS8cuda_cub20__uninitialized_fill7functorINS7_10device_ptrIiEEiEEEEvT0_T1_ --------------------------
	.section	.text._ZN3cub18CUB_300001_SM_10006detail8for_each13static_kernelINS2_12policy_hub_t12policy_500_tEmN6thrust24THRUST_300001_SM_1000_NS8cuda_cub20__uninitialized_fill7functorINS7_10device_ptrIiEEiEEEEvT0_T1_,"ax",@progbits
	.align	128
        .global         _ZN3cub18CUB_300001_SM_10006detail8for_each13static_kernelINS2_12policy_hub_t12policy_500_tEmN6thrust24THRUST_300001_SM_1000_NS8cuda_cub20__uninitialized_fill7functorINS7_10device_ptrIiEEiEEEEvT0_T1_
        .type           _ZN3cub18CUB_300001_SM_10006detail8for_each13static_kernelINS2_12policy_hub_t12policy_500_tEmN6thrust24THRUST_300001_SM_1000_NS8cuda_cub20__uninitialized_fill7functorINS7_10device_ptrIiEEiEEEEvT0_T1_,@function
        .size           _ZN3cub18CUB_300001_SM_10006detail8for_each13static_kernelINS2_12policy_hub_t12policy_500_tEmN6thrust24THRUST_300001_SM_1000_NS8cuda_cub20__uninitialized_fill7functorINS7_10device_ptrIiEEiEEEEvT0_T1_,(.L_x_18 - _ZN3cub18CUB_300001_SM_10006detail8for_each13static_kernelINS2_12policy_hub_t12policy_500_tEmN6thrust24THRUST_300001_SM_1000_NS8cuda_cub20__uninitialized_fill7functorINS7_10device_ptrIiEEiEEEEvT0_T1_)
        .other          _ZN3cub18CUB_300001_SM_10006detail8for_each13static_kernelINS2_12policy_hub_t12policy_500_tEmN6thrust24THRUST_300001_SM_1000_NS8cuda_cub20__uninitialized_fill7functorINS7_10device_ptrIiEEiEEEEvT0_T1_,@"STO_CUDA_ENTRY STV_DEFAULT"
_ZN3cub18CUB_300001_SM_10006detail8for_each13static_kernelINS2_12policy_hub_t12policy_500_tEmN6thrust24THRUST_300001_SM_1000_NS8cuda_cub20__uninitialized_fill7functorINS7_10device_ptrIiEEiEEEEvT0_T1_:
.text._ZN3cub18CUB_300001_SM_10006detail8for_each13static_kernelINS2_12policy_hub_t12policy_500_tEmN6thrust24THRUST_300001_SM_1000_NS8cuda_cub20__uninitialized_fill7functorINS7_10device_ptrIiEEiEEEEvT0_T1_:
[----:B------:R-:W-:Y:S08]  /*0000*/  LDC R1, c[0x0][0x37c] ;  /* 0x0000df00ff017b82 */ /* 0x000ff00000000800 */
[----:B------:R-:W0:Y:S01]  /*0010*/  S2UR UR4, SR_CTAID.X ;  /* 0x00000000000479c3 */ /* 0x000e220000002500 */
[----:B------:R-:W1:Y:S01]  /*0020*/  LDCU.64 UR6, c[0x0][0x380] ;  /* 0x00007000ff0677ac */ /* 0x000e620008000a00 */
[----:B------:R-:W2:Y:S01]  /*0030*/  LDCU.64 UR8, c[0x0][0x358] ;  /* 0x00006b00ff0877ac */ /* 0x000ea20008000a00 */
[----:B0-----:R-:W-:-:S04]  /*0040*/  UIMAD.WIDE.U32 UR4, UR4, 0x200, URZ ;  /* 0x00000200040478a5 */ /* 0x001fc8000f8e00ff */
[----:B-1----:R-:W-:-:S04]  /*0050*/  UIADD3 UR6, UP0, UPT, -UR4, UR6, URZ ;  /* 0x0000000604067290 */ /* 0x002fc8000ff1e1ff */
[----:B------:R-:W-:Y:S02]  /*0060*/  UIADD3.X UR7, UPT, UPT, ~UR5, UR7, URZ, UP0, !UPT ;  /* 0x0000000705077290 */ /* 0x000fe400087fe5ff */
[----:B------:R-:W-:-:S04]  /*0070*/  UISETP.GE.U32.AND UP0, UPT, UR6, 0x200, UPT ;  /* 0x000002000600788c */ /* 0x000fc8000bf06070 */
[----:B------:R-:W-:-:S09]  /*0080*/  UISETP.GE.U32.AND.EX UP0, UPT, UR7, URZ, UPT, UP0 ;  /* 0x000000ff0700728c */ /* 0x000fd2000bf06100 */
[----:B--2---:R-:W-:Y:S05]  /*0090*/  BRA.U !UP0, `(.L_x_0) ;  /* 0x0000000108287547 */ /* 0x004fea000b800000 */
[----:B------:R-:W0:Y:S01]  /*00a0*/  S2R R0, SR_TID.X ;  /* 0x0000000000007919 */ /* 0x000e220000002100 */
[----:B------:R-:W1:Y:S01]  /*00b0*/  LDCU.64 UR6, c[0x0][0x388] ;  /* 0x00007100ff0677ac */ /* 0x000e620008000a00 */
[----:B------:R-:W2:Y:S01]  /*00c0*/  LDC R5, c[0x0][0x390] ;  /* 0x0000e400ff057b82 */ /* 0x000ea20000000800 */
[----:B0-----:R-:W-:-:S05]  /*00d0*/  IADD3 R0, P0, PT, R0, UR4, RZ ;  /* 0x0000000400007c10 */ /* 0x001fca000ff1e0ff */
[----:B------:R-:W-:Y:S01]  /*00e0*/  IMAD.X R3, RZ, RZ, UR5, P0 ;  /* 0x00000005ff037e24 */ /* 0x000fe200080e06ff */
[----:B-1----:R-:W-:-:S04]  /*00f0*/  LEA R2, P0, R0, UR6, 0x2 ;  /* 0x0000000600027c11 */ /* 0x002fc8000f8010ff */
[----:B------:R-:W-:-:S05]  /*0100*/  LEA.HI.X R3, R0, UR7, R3, 0x2, P0 ;  /* 0x0000000700037c11 */ /* 0x000fca00080f1403 */
[----:B--2---:R-:W-:Y:S04]  /*0110*/  STG.E desc[UR8][R2.64], R5 ;  /* 0x0000000502007986 */ /* 0x004fe8000c101908 */
[----:B------:R-:W-:Y:S01]  /*0120*/  STG.E desc[UR8][R2.64+0x400], R5 ;  /* 0x0004000502007986 */ /* 0x000fe2000c101908 */
[----:B------:R-:W-:Y:S05]  /*0130*/  EXIT ;  /* 0x000000000000794d */ /* 0x000fea0003800000 */
.L_x_0:
[----:B------:R-:W0:Y:S01]  /*0140*/  S2R R0, SR_TID.X ;  /* 0x0000000000007919 */ /* 0x000e220000002100 */
[----:B------:R-:W-:Y:S01]  /*0150*/  IMAD.U32 R2, RZ, RZ, UR7 ;  /* 0x00000007ff027e24 */ /* 0x000fe2000f8e00ff */
[----:B------:R-:W1:Y:S01]  /*0160*/  LDCU.64 UR10, c[0x0][0x388] ;  /* 0x00007100ff0a77ac */ /* 0x000e620008000a00 */
[----:B------:R-:W-:Y:S01]  /*0170*/  IMAD.U32 R4, RZ, RZ, UR7 ;  /* 0x00000007ff047e24 */ /* 0x000fe2000f8e00ff */
[----:B0-----:R-:W-:-:S04]  /*0180*/  ISETP.LT.U32.AND P0, PT, R0, UR6, PT ;  /* 0x0000000600007c0c */ /* 0x001fc8000bf01070 */
[----:B------:R-:W-:Y:S01]  /*0190*/  ISETP.GT.U32.AND.EX P0, PT, R2, RZ, PT, P0 ;  /* 0x000000ff0200720c */ /* 0x000fe20003f04100 */
[C---:B------:R-:W-:Y:S01]  /*01a0*/  VIADD R2, R0.reuse, 0x100 ;  /* 0x0000010000027836 */ /* 0x040fe20000000000 */
[----:B------:R-:W-:-:S04]  /*01b0*/  IADD3 R0, P2, PT, R0, UR4, RZ ;  /* 0x0000000400007c10 */ /* 0x000fc8000ff5e0ff */
[----:B------:R-:W-:Y:S01]  /*01c0*/  ISETP.LT.U32.AND P1, PT, R2, UR6, PT ;  /* 0x0000000602007c0c */ /* 0x000fe2000bf21070 */
[----:B------:R-:W-:Y:S01]  /*01d0*/  IMAD.X R3, RZ, RZ, UR5, P2 ;  /* 0x00000005ff037e24 */ /* 0x000fe200090e06ff */
[----:B-1----:R-:W-:Y:S02]  /*01e0*/  LEA R2, P2, R0, UR10, 0x2 ;  /* 0x0000000a00027c11 */ /* 0x002fe4000f8410ff */
[----:B------:R-:W-:Y:S02]  /*01f0*/  ISETP.GT.U32.AND.EX P1, PT, R4, RZ, PT, P1 ;  /* 0x000000ff0400720c */ /* 0x000fe40003f24110 */
[----:B------:R-:W-:Y:S01]  /*0200*/  LEA.HI.X R3, R0, UR11, R3, 0x2, P2 ;  /* 0x0000000b00037c11 */ /* 0x000fe200090f1403 */
[----:B------:R-:W0:Y:S04]  /*0210*/  @P0 LDC R5, c[0x0][0x390] ;  /* 0x0000e400ff050b82 */ /* 0x000e280000000800 */
[----:B0-----:R0:W-:Y:S06]  /*0220*/  @P0 STG.E desc[UR8][R2.64], R5 ;  /* 0x0000000502000986 */ /* 0x0011ec000c101908 */
[----:B------:R-:W-:Y:S05]  /*0230*/  @!P1 EXIT ;  /* 0x000000000000994d */ /* 0x000fea0003800000 */
[----:B0-----:R-:W0:Y:S02]  /*0240*/  LDC R5, c[0x0][0x390] ;  /* 0x0000e400ff057b82 */ /* 0x001e240000000800 */
[----:B0-----:R-:W-:Y:S01]  /*0250*/  STG.E desc[UR8][R2.64+0x400], R5 ;  /* 0x0004000502007986 */ /* 0x001fe2000c101908 */
[----:B------:R-:W-:Y:S05]  /*0260*/  EXIT ;  /* 0x000000000000794d */ /* 0x000fea0003800000 */
.L_x_1:
[----:B------:R-:W-:-:S00]  /*0270*/  BRA `(.L_x_1) ;  /* 0xfffffffc00fc7947 */ /* 0x000fc0000383ffff */
[----:B------:R-:W-:-:S00]  /*0280*/  NOP ;  /* 0x0000000000007918 */ /* 0x000fc00000000000 */
[----:B------:R-:W-:-:S00]  /*0290*/  NOP ;  /* 0x0000000000007918 */ /* 0x000fc00000000000 */
[----:B------:R-:W-:-:S00]  /*02a0*/  NOP ;  /* 0x0000000000007918 */ /* 0x000fc00000000000 */
[----:B------:R-:W-:-:S00]  /*02b0*/  NOP ;  /* 0x0000000000007918 */ /* 0x000fc00000000000 */
[----:B------:R-:W-:-:S00]  /*02c0*/  NOP ;  /* 0x0000000000007918 */ /* 0x000fc00000000000 */
[----:B------:R-:W-:-:S00]  /*02d0*/  NOP ;  /* 0x0000000000007918 */ /* 0x000fc00000000000 */
[----:B------:R-:W-:-:S00]  /*02e0*/  NOP ;  /* 0x0000000000007918 */ /* 0x000fc00000000000 */
[----:B------:R-:W-:-:S00]  /*02f0*/  NOP ;  /* 0x0000000000007918 */ /* 0x000fc00000000000 */
.L_x_18:


//--------------------- .text._ZN3cub18CUB_300001_SM_10006detail11EmptyKernelIvEEvv --------------------------
	.section	.text._ZN3cub18CUB_300001_SM_10006detail11EmptyKernelIvEEvv,"ax",@progbits
	.align	128
        .global         _ZN3cub18CUB_300001_SM_10006detail11EmptyKernelIvEEvv
        .type           _ZN3cub18CUB_300001_SM_10006detail11EmptyKernelIvEEvv,@function
        .size           _ZN3cub18CUB_300001_SM_10006detail11EmptyKernelIvEEvv,(.L_x_19 - _ZN3cub18CUB_300001_SM_10006detail11EmptyKernelIvEEvv)
        .other          _ZN3cub18CUB_300001_SM_10006detail11EmptyKernelIvEEvv,@"STO_CUDA_ENTRY STV_DEFAULT"
_ZN3cub18CUB_300001_SM_10006detail11EmptyKernelIvEEvv:
.text._ZN3cub18CUB_300001_SM_10006detail11EmptyKernelIvEEvv:
[----:B------:R-:W-:Y:S01]  /*0000*/  LDC R1, c[0x0][0x37c] ;  /* 0x0000df00ff017b82 */ /* 0x000fe20000000800 */
[----:B------:R-:W-:Y:S05]  /*0010*/  EXIT ;  /* 0x000000000000794d */ /* 0x000fea0003800000 */
.L_x_2:
        /* <DEDUP_REMOVED lines=14> */
.L_x_19:


//--------------------- .text._Z7reduce4PiS_i     --------------------------
	.section	.text._Z7reduce4PiS_i,"ax",@progbits
	.align	128
        .global         _Z7reduce4PiS_i
        .type           _Z7reduce4PiS_i,@function
        .size           _Z7reduce4PiS_i,(.L_x_20 - _Z7reduce4PiS_i)
        .other          _Z7reduce4PiS_i,@"STO_CUDA_ENTRY STV_DEFAULT"
_Z7reduce4PiS_i:
.text._Z7reduce4PiS_i:
[----:B------:R-:W-:Y:S01]  /*0000*/  LDC R1, c[0x0][0x37c] ;  /* 0x0000df00ff017b82 */ /* 0x000fe20000000800 */
[----:B------:R-:W0:Y:S01]  /*0010*/  S2R R0, SR_CTAID.X ;  /* 0x0000000000007919 */ /* 0x000e220000002500 */
[----:B------:R-:W0:Y:S01]  /*0020*/  LDCU UR8, c[0x0][0x360] ;  /* 0x00006c00ff0877ac */ /* 0x000e220008000800 */
[----:B------:R-:W1:Y:S01]  /*0030*/  S2R R2, SR_TID.X ;  /* 0x0000000000027919 */ /* 0x000e620000002100 */
[----:B------:R-:W2:Y:S01]  /*0040*/  LDCU UR4, c[0x0][0x390] ;  /* 0x00007200ff0477ac */ /* 0x000ea20008000800 */
[----:B------:R-:W3:Y:S01]  /*0050*/  LDCU.64 UR6, c[0x0][0x358] ;  /* 0x00006b00ff0677ac */ /* 0x000ee20008000a00 */
[----:B0-----:R-:W-:-:S04]  /*0060*/  IMAD R3, R0, UR8, RZ ;  /* 0x0000000800037c24 */ /* 0x001fc8000f8e02ff */
[----:B-1----:R-:W-:-:S04]  /*0070*/  IMAD R3, R3, 0x2, R2 ;  /* 0x0000000203037824 */ /* 0x002fc800078e0202 */
[----:B------:R-:W-:-:S05]  /*0080*/  VIADD R9, R3, UR8 ;  /* 0x0000000803097c36 */ /* 0x000fca0008000000 */
[----:B--2---:R-:W-:-:S13]  /*0090*/  ISETP.GE.U32.AND P1, PT, R9, UR4, PT ;  /* 0x0000000409007c0c */ /* 0x004fda000bf26070 */
[----:B------:R-:W0:Y:S02]  /*00a0*/  @!P1 LDC.64 R6, c[0x0][0x380] ;  /* 0x0000e000ff069b82 */ /* 0x000e240000000a00 */
[----:B0-----:R-:W-:-:S04]  /*00b0*/  @!P1 IMAD.WIDE.U32 R4, R3, 0x4, R6 ;  /* 0x0000000403049825 */ /* 0x001fc800078e0006 */
[----:B------:R-:W-:Y:S02]  /*00c0*/  @!P1 IMAD.WIDE.U32 R6, R9, 0x4, R6 ;  /* 0x0000000409069825 */ /* 0x000fe400078e0006 */
[----:B---3--:R-:W2:Y:S04]  /*00d0*/  @!P1 LDG.E R4, desc[UR6][R4.64] ;  /* 0x0000000604049981 */ /* 0x008ea8000c1e1900 */
[----:B------:R-:W2:Y:S01]  /*00e0*/  @!P1 LDG.E R7, desc[UR6][R6.64] ;  /* 0x0000000606079981 */ /* 0x000ea2000c1e1900 */
[----:B------:R-:W0:Y:S01]  /*00f0*/  S2UR UR5, SR_CgaCtaId ;  /* 0x00000000000579c3 */ /* 0x000e220000008800 */
[----:B------:R-:W-:Y:S01]  /*0100*/  UMOV UR4, 0x400 ;  /* 0x0000040000047882 */ /* 0x000fe20000000000 */
[----:B------:R-:W-:Y:S01]  /*0110*/  IMAD.U32 R8, RZ, RZ, UR8 ;  /* 0x00000008ff087e24 */ /* 0x000fe2000f8e00ff */
[----:B------:R-:W-:-:S04]  /*0120*/  ISETP.GT.U32.AND P0, PT, R2, 0x1f, PT ;  /* 0x0000001f0200780c */ /* 0x000fc80003f04070 */
[----:B------:R-:W-:Y:S01]  /*0130*/  ISETP.GE.U32.AND P2, PT, R8, 0x42, PT ;  /* 0x000000420800780c */ /* 0x000fe20003f46070 */
[----:B0-----:R-:W-:-:S06]  /*0140*/  ULEA UR4, UR5, UR4, 0x18 ;  /* 0x0000000405047291 */ /* 0x001fcc000f8ec0ff */
[----:B------:R-:W-:Y:S01]  /*0150*/  LEA R3, R2, UR4, 0x2 ;  /* 0x0000000402037c11 */ /* 0x000fe2000f8e10ff */
[----:B--2---:R-:W-:-:S05]  /*0160*/  @!P1 IMAD.IADD R10, R4, 0x1, R7 ;  /* 0x00000001040a9824 */ /* 0x004fca00078e0207 */
[----:B------:R0:W-:Y:S01]  /*0170*/  @!P1 STS [R3], R10 ;  /* 0x0000000a03009388 */ /* 0x0001e20000000800 */
[----:B------:R-:W-:Y:S05]  /*0180*/  @!P2 BRA `(.L_x_3) ;  /* 0x00000000002ca947 */ /* 0x000fea0003800000 */
.L_x_4:
[----:B------:R-:W-:-:S04]  /*0190*/  SHF.R.U32.HI R7, RZ, 0x1, R8 ;  /* 0x00000001ff077819 */ /* 0x000fc80000011608 */
[----:B------:R-:W-:-:S13]  /*01a0*/  ISETP.GE.U32.AND P1, PT, R2, R7, PT ;  /* 0x000000070200720c */ /* 0x000fda0003f26070 */
[----:B------:R-:W-:Y:S01]  /*01b0*/  @!P1 IMAD R4, R7, 0x4, R3 ;  /* 0x0000000407049824 */ /* 0x000fe200078e0203 */
[----:B------:R-:W-:Y:S05]  /*01c0*/  @!P1 LDS R5, [R3] ;  /* 0x0000000003059984 */ /* 0x000fea0000000800 */
[----:B------:R-:W1:Y:S02]  /*01d0*/  @!P1 LDS R4, [R4] ;  /* 0x0000000004049984 */ /* 0x000e640000000800 */
[----:B-1----:R-:W-:-:S05]  /*01e0*/  @!P1 IMAD.IADD R6, R4, 0x1, R5 ;  /* 0x0000000104069824 */ /* 0x002fca00078e0205 */
[----:B------:R1:W-:Y:S01]  /*01f0*/  @!P1 STS [R3], R6 ;  /* 0x0000000603009388 */ /* 0x0003e20000000800 */
[----:B------:R-:W-:Y:S01]  /*0200*/  BAR.SYNC.DEFER_BLOCKING 0x0 ;  /* 0x0000000000007b1d */ /* 0x000fe20000010000 */
[----:B------:R-:W-:Y:S01]  /*0210*/  ISETP.GT.U32.AND P1, PT, R8, 0x83, PT ;  /* 0x000000830800780c */ /* 0x000fe20003f24070 */
[----:B------:R-:W-:-:S12]  /*0220*/  IMAD.MOV.U32 R8, RZ, RZ, R7 ;  /* 0x000000ffff087224 */ /* 0x000fd800078e0007 */
[----:B-1----:R-:W-:Y:S05]  /*0230*/  @P1 BRA `(.L_x_4) ;  /* 0xfffffffc00d41947 */ /* 0x002fea000383ffff */
.L_x_3:
[----:B------:R-:W-:Y:S05]  /*0240*/  @P0 EXIT ;  /* 0x000000000000094d */ /* 0x000fea0003800000 */
[----:B------:R-:W-:Y:S01]  /*0250*/  LDS R4, [R3+0x80] ;  /* 0x0000800003047984 */ /* 0x000fe20000000800 */
[----:B------:R-:W-:-:S03]  /*0260*/  ISETP.NE.AND P0, PT, R2, RZ, PT ;  /* 0x000000ff0200720c */ /* 0x000fc60003f05270 */
[----:B------:R-:W-:Y:S04]  /*0270*/  LDS R5, [R3] ;  /* 0x0000000003057984 */ /* 0x000fe80000000800 */
[----:B------:R-:W1:Y:S04]  /*0280*/  LDS R6, [R3+0x40] ;  /* 0x0000400003067984 */ /* 0x000e680000000800 */
[----:B------:R-:W-:Y:S04]  /*0290*/  LDS R7, [R3+0x20] ;  /* 0x0000200003077984 */ /* 0x000fe80000000800 */
[----:B------:R-:W2:Y:S04]  /*02a0*/  LDS R8, [R3+0x10] ;  /* 0x0000100003087984 */ /* 0x000ea80000000800 */
[----:B------:R-:W-:Y:S04]  /*02b0*/  LDS R9, [R3+0x8] ;  /* 0x0000080003097984 */ /* 0x000fe80000000800 */
[----:B0-----:R-:W0:Y:S01]  /*02c0*/  LDS R10, [R3+0x4] ;  /* 0x00000400030a7984 */ /* 0x001e220000000800 */
[----:B-1----:R-:W-:-:S04]  /*02d0*/  IADD3 R4, PT, PT, R6, R5, R4 ;  /* 0x0000000506047210 */ /* 0x002fc80007ffe004 */
[----:B--2---:R-:W-:-:S04]  /*02e0*/  IADD3 R4, PT, PT, R8, R7, R4 ;  /* 0x0000000708047210 */ /* 0x004fc80007ffe004 */
[----:B0-----:R-:W-:-:S05]  /*02f0*/  IADD3 R4, PT, PT, R10, R9, R4 ;  /* 0x000000090a047210 */ /* 0x001fca0007ffe004 */
[----:B------:R0:W-:Y:S01]  /*0300*/  STS [R3], R4 ;  /* 0x0000000403007388 */ /* 0x0001e20000000800 */
[----:B------:R-:W-:Y:S05]  /*0310*/  @P0 EXIT ;  /* 0x000000000000094d */ /* 0x000fea0003800000 */
[----:B------:R-:W1:Y:S01]  /*0320*/  S2UR UR5, SR_CgaCtaId ;  /* 0x00000000000579c3 */ /* 0x000e620000008800 */
[----:B------:R-:W-:-:S07]  /*0330*/  UMOV UR4, 0x400 ;  /* 0x0000040000047882 */ /* 0x000fce0000000000 */
[----:B0-----:R-:W0:Y:S01]  /*0340*/  LDC.64 R2, c[0x0][0x388] ;  /* 0x0000e200ff027b82 */ /* 0x001e220000000a00 */
[----:B-1----:R-:W-:Y:S01]  /*0350*/  ULEA UR4, UR5, UR4, 0x18 ;  /* 0x0000000405047291 */ /* 0x002fe2000f8ec0ff */
[----:B0-----:R-:W-:-:S08]  /*0360*/  IMAD.WIDE.U32 R2, R0, 0x4, R2 ;  /* 0x0000000400027825 */ /* 0x001fd000078e0002 */
[----:B------:R-:W0:Y:S04]  /*0370*/  LDS R5, [UR4] ;  /* 0x00000004ff057984 */ /* 0x000e280008000800 */
[----:B0-----:R-:W-:Y:S01]  /*0380*/  STG.E desc[UR6][R2.64], R5 ;  /* 0x0000000502007986 */ /* 0x001fe2000c101906 */
[----:B------:R-:W-:Y:S05]  /*0390*/  EXIT ;  /* 0x000000000000794d */ /* 0x000fea0003800000 */
.L_x_5:
        /* <DEDUP_REMOVED lines=14> */
.L_x_20:


//--------------------- .text._Z7reduce3PiS_i     --------------------------
	.section	.text._Z7reduce3PiS_i,"ax",@progbits
	.align	128
        .global         _Z7reduce3PiS_i
        .type           _Z7reduce3PiS_i,@function
        .size           _Z7reduce3PiS_i,(.L_x_21 - _Z7reduce3PiS_i)
        .other          _Z7reduce3PiS_i,@"STO_CUDA_ENTRY STV_DEFAULT"
_Z7reduce3PiS_i:
.text._Z7reduce3PiS_i:
        /* <DEDUP_REMOVED lines=17> */
[----:B------:R-:W-:Y:S02]  /*0110*/  MOV R6, UR8 ;  /* 0x0000000800067c02 */ /* 0x000fe40008000f00 */
[----:B------:R-:W-:-:S02]  /*0120*/  ISETP.NE.AND P0, PT, R9, RZ, PT ;  /* 0x000000ff0900720c */ /* 0x000fc40003f05270 */
[----:B------:R-:W-:Y:S01]  /*0130*/  ISETP.GE.U32.AND P2, PT, R6, 0x2, PT ;  /* 0x000000020600780c */ /* 0x000fe20003f46070 */
[----:B0-----:R-:W-:-:S06]  /*0140*/  ULEA UR4, UR5, UR4, 0x18 ;  /* 0x0000000405047291 */ /* 0x001fcc000f8ec0ff */
[----:B------:R-:W-:Y:S01]  /*0150*/  LEA R0, R9, UR4, 0x2 ;  /* 0x0000000409007c11 */ /* 0x000fe2000f8e10ff */
[----:B--2---:R-:W-:-:S05]  /*0160*/  @!P1 IMAD.IADD R7, R2, 0x1, R5 ;  /* 0x0000000102079824 */ /* 0x004fca00078e0205 */
[----:B------:R0:W-:Y:S01]  /*0170*/  @!P1 STS [R0], R7 ;  /* 0x0000000700009388 */ /* 0x0001e20000000800 */
[----:B------:R-:W-:Y:S05]  /*0180*/  @!P2 BRA `(.L_x_6) ;  /* 0x00000000002ca947 */ /* 0x000fea0003800000 */
.L_x_7:
[----:B------:R-:W-:-:S04]  /*0190*/  SHF.R.U32.HI R4, RZ, 0x1, R6 ;  /* 0x00000001ff047819 */ /* 0x000fc80000011606 */
[----:B------:R-:W-:-:S13]  /*01a0*/  ISETP.GE.U32.AND P1, PT, R9, R4, PT ;  /* 0x000000040900720c */ /* 0x000fda0003f26070 */
[----:B------:R-:W-:Y:S01]  /*01b0*/  @!P1 LEA R2, R4, R0, 0x2 ;  /* 0x0000000004029211 */ /* 0x000fe200078e10ff */
[----:B------:R-:W-:Y:S05]  /*01c0*/  @!P1 LDS R3, [R0] ;  /* 0x0000000000039984 */ /* 0x000fea0000000800 */
[----:B------:R-:W1:Y:S02]  /*01d0*/  @!P1 LDS R2, [R2] ;  /* 0x0000000002029984 */ /* 0x000e640000000800 */
[----:B-1----:R-:W-:-:S05]  /*01e0*/  @!P1 IMAD.IADD R3, R2, 0x1, R3 ;  /* 0x0000000102039824 */ /* 0x002fca00078e0203 */
[----:B------:R1:W-:Y:S01]  /*01f0*/  @!P1 STS [R0], R3 ;  /* 0x0000000300009388 */ /* 0x0003e20000000800 */
[----:B------:R-:W-:Y:S01]  /*0200*/  BAR.SYNC.DEFER_BLOCKING 0x0 ;  /* 0x0000000000007b1d */ /* 0x000fe20000010000 */
[----:B------:R-:W-:Y:S02]  /*0210*/  ISETP.GT.U32.AND P1, PT, R6, 0x3, PT ;  /* 0x000000030600780c */ /* 0x000fe40003f24070 */
[----:B------:R-:W-:-:S11]  /*0220*/  MOV R6, R4 ;  /* 0x0000000400067202 */ /* 0x000fd60000000f00 */
[----:B-1----:R-:W-:Y:S05]  /*0230*/  @P1 BRA `(.L_x_7) ;  /* 0xfffffffc00d41947 */ /* 0x002fea000383ffff */
.L_x_6:
[----:B------:R-:W-:Y:S05]  /*0240*/  @P0 EXIT ;  /* 0x000000000000094d */ /* 0x000fea0003800000 */
[----:B------:R-:W1:Y:S01]  /*0250*/  S2UR UR5, SR_CgaCtaId ;  /* 0x00000000000579c3 */ /* 0x000e620000008800 */
[----:B------:R-:W-:-:S07]  /*0260*/  UMOV UR4, 0x400 ;  /* 0x0000040000047882 */ /* 0x000fce0000000000 */
[----:B------:R-:W2:Y:S01]  /*0270*/  LDC.64 R2, c[0x0][0x388] ;  /* 0x0000e200ff027b82 */ /* 0x000ea20000000a00 */
[----:B-1----:R-:W-:Y:S01]  /*0280*/  ULEA UR4, UR5, UR4, 0x18 ;  /* 0x0000000405047291 */ /* 0x002fe2000f8ec0ff */
[----:B--2---:R-:W-:-:S08]  /*0290*/  IMAD.WIDE.U32 R2, R11, 0x4, R2 ;  /* 0x000000040b027825 */ /* 0x004fd000078e0002 */
[----:B------:R-:W1:Y:S04]  /*02a0*/  LDS R5, [UR4] ;  /* 0x00000004ff057984 */ /* 0x000e680008000800 */
[----:B-1----:R-:W-:Y:S01]  /*02b0*/  STG.E desc[UR6][R2.64], R5 ;  /* 0x0000000502007986 */ /* 0x002fe2000c101906 */
[----:B------:R-:W-:Y:S05]  /*02c0*/  EXIT ;  /* 0x000000000000794d */ /* 0x000fea0003800000 */
.L_x_8:
        /* <DEDUP_REMOVED lines=11> */
.L_x_21:


//--------------------- .text._Z7reduce2PiS_i     --------------------------
	.section	.text._Z7reduce2PiS_i,"ax",@progbits
	.align	128
        .global         _Z7reduce2PiS_i
        .type           _Z7reduce2PiS_i,@function
        .size           _Z7reduce2PiS_i,(.L_x_22 - _Z7reduce2PiS_i)
        .other          _Z7reduce2PiS_i,@"STO_CUDA_ENTRY STV_DEFAULT"
_Z7reduce2PiS_i:
.text._Z7reduce2PiS_i:
[----:B------:R-:W-:Y:S01]  /*0000*/  LDC R1, c[0x0][0x37c] ;  /* 0x0000df00ff017b82 */ /* 0x000fe20000000800 */
[----:B------:R-:W0:Y:S01]  /*0010*/  S2R R6, SR_TID.X ;  /* 0x0000000000067919 */ /* 0x000e220000002100 */
[----:B------:R-:W0:Y:S01]  /*0020*/  LDCU UR8, c[0x0][0x360] ;  /* 0x00006c00ff0877ac */ /* 0x000e220008000800 */
[----:B------:R-:W-:Y:S01]  /*0030*/  IMAD.MOV.U32 R9, RZ, RZ, RZ ;  /* 0x000000ffff097224 */ /* 0x000fe200078e00ff */
[----:B------:R-:W0:Y:S01]  /*0040*/  S2R R7, SR_CTAID.X ;  /* 0x0000000000077919 */ /* 0x000e220000002500 */
[----:B------:R-:W1:Y:S01]  /*0050*/  LDCU UR4, c[0x0][0x390] ;  /* 0x00007200ff0477ac */ /* 0x000e620008000800 */
[----:B------:R-:W2:Y:S01]  /*0060*/  LDCU.64 UR6, c[0x0][0x358] ;  /* 0x00006b00ff0677ac */ /* 0x000ea20008000a00 */
[----:B0-----:R-:W-:-:S05]  /*0070*/  IMAD R5, R7, UR8, R6 ;  /* 0x0000000807057c24 */ /* 0x001fca000f8e0206 */
[----:B-1----:R-:W-:-:S13]  /*0080*/  ISETP.GE.U32.AND P0, PT, R5, UR4, PT ;  /* 0x0000000405007c0c */ /* 0x002fda000bf06070 */
[----:B------:R-:W0:Y:S02]  /*0090*/  @!P0 LDC.64 R2, c[0x0][0x380] ;  /* 0x0000e000ff028b82 */ /* 0x000e240000000a00 */
[----:B0-----:R-:W-:-:S05]  /*00a0*/  @!P0 IMAD.WIDE.U32 R2, R5, 0x4, R2 ;  /* 0x0000000405028825 */ /* 0x001fca00078e0002 */
[----:B--2---:R-:W2:Y:S01]  /*00b0*/  @!P0 LDG.E R9, desc[UR6][R2.64] ;  /* 0x0000000602098981 */ /* 0x004ea2000c1e1900 */
[----:B------:R-:W0:Y:S01]  /*00c0*/  S2UR UR5, SR_CgaCtaId ;  /* 0x00000000000579c3 */ /* 0x000e220000008800 */
[----:B------:R-:W-:Y:S01]  /*00d0*/  IMAD.U32 R4, RZ, RZ, UR8 ;  /* 0x00000008ff047e24 */ /* 0x000fe2000f8e00ff */
[----:B------:R-:W-:Y:S01]  /*00e0*/  UMOV UR4, 0x400 ;  /* 0x0000040000047882 */ /* 0x000fe20000000000 */
[----:B------:R-:W-:-:S03]  /*00f0*/  ISETP.NE.AND P0, PT, R6, RZ, PT ;  /* 0x000000ff0600720c */ /* 0x000fc60003f05270 */
[----:B------:R-:W-:Y:S01]  /*0100*/  ISETP.GE.U32.AND P1, PT, R4, 0x2, PT ;  /* 0x000000020400780c */ /* 0x000fe20003f26070 */
[----:B0-----:R-:W-:-:S06]  /*0110*/  ULEA UR4, UR5, UR4, 0x18 ;  /* 0x0000000405047291 */ /* 0x001fcc000f8ec0ff */
[----:B------:R-:W-:-:S05]  /*0120*/  LEA R0, R6, UR4, 0x2 ;  /* 0x0000000406007c11 */ /* 0x000fca000f8e10ff */
[----:B--2---:R0:W-:Y:S01]  /*0130*/  STS [R0], R9 ;  /* 0x0000000900007388 */ /* 0x0041e20000000800 */
[----:B------:R-:W-:Y:S06]  /*0140*/  BAR.SYNC.DEFER_BLOCKING 0x0 ;  /* 0x0000000000007b1d */ /* 0x000fec0000010000 */
[----:B------:R-:W-:Y:S05]  /*0150*/  @!P1 BRA `(.L_x_9) ;  /* 0x00000000002c9947 */ /* 0x000fea0003800000 */
.L_x_10:
        /* <DEDUP_REMOVED lines=11> */
.L_x_9:
        /* <DEDUP_REMOVED lines=9> */
.L_x_11:
        /* <DEDUP_REMOVED lines=14> */
.L_x_22:


//--------------------- .text._Z7reduce1PiS_i     --------------------------
	.section	.text._Z7reduce1PiS_i,"ax",@progbits
	.align	128
        .global         _Z7reduce1PiS_i
        .type           _Z7reduce1PiS_i,@function
        .size           _Z7reduce1PiS_i,(.L_x_23 - _Z7reduce1PiS_i)
        .other          _Z7reduce1PiS_i,@"STO_CUDA_ENTRY STV_DEFAULT"
_Z7reduce1PiS_i:
.text._Z7reduce1PiS_i:
        /* <DEDUP_REMOVED lines=13> */
[----:B------:R-:W-:Y:S01]  /*00d0*/  UMOV UR4, 0x400 ;  /* 0x0000040000047882 */ /* 0x000fe20000000000 */
[----:B------:R-:W-:Y:S01]  /*00e0*/  UISETP.GE.U32.AND UP0, UPT, UR7, 0x2, UPT ;  /* 0x000000020700788c */ /* 0x000fe2000bf06070 */
[----:B------:R-:W-:Y:S01]  /*00f0*/  ISETP.NE.AND P1, PT, R4, RZ, PT ;  /* 0x000000ff0400720c */ /* 0x000fe20003f25270 */
[----:B0-----:R-:W-:-:S06]  /*0100*/  ULEA UR4, UR5, UR4, 0x18 ;  /* 0x0000000405047291 */ /* 0x001fcc000f8ec0ff */
[----:B------:R-:W-:-:S05]  /*0110*/  LEA R0, R4, UR4, 0x2 ;  /* 0x0000000404007c11 */ /* 0x000fca000f8e10ff */
[----:B--2---:R0:W-:Y:S01]  /*0120*/  STS [R0], R9 ;  /* 0x0000000900007388 */ /* 0x0041e20000000800 */
[----:B------:R-:W-:Y:S06]  /*0130*/  BAR.SYNC.DEFER_BLOCKING 0x0 ;  /* 0x0000000000007b1d */ /* 0x000fec0000010000 */
[----:B------:R-:W-:Y:S05]  /*0140*/  BRA.U !UP0, `(.L_x_12) ;  /* 0x00000001083c7547 */ /* 0x000fea000b800000 */
[----:B------:R-:W-:-:S05]  /*0150*/  UMOV UR5, 0x1 ;  /* 0x0000000100057882 */ /* 0x000fca0000000000 */
.L_x_13:
[----:B------:R-:W-:-:S04]  /*0160*/  USHF.L.U32 UR6, UR5, 0x1, URZ ;  /* 0x0000000105067899 */ /* 0x000fc800080006ff */
[----:B------:R-:W-:Y:S02]  /*0170*/  UISETP.GE.U32.AND UP0, UPT, UR6, UR7, UPT ;  /* 0x000000070600728c */ /* 0x000fe4000bf06070 */
[----:B-1----:R-:W-:-:S05]  /*0180*/  IMAD R2, R4, UR6, RZ ;  /* 0x0000000604027c24 */ /* 0x002fca000f8e02ff */
[----:B------:R-:W-:-:S13]  /*0190*/  ISETP.GE.U32.AND P0, PT, R2, UR7, PT ;  /* 0x0000000702007c0c */ /* 0x000fda000bf06070 */
[C---:B0-----:R-:W-:Y:S01]  /*01a0*/  @!P0 IADD3 R0, PT, PT, R2.reuse, UR5, RZ ;  /* 0x0000000502008c10 */ /* 0x041fe2000fffe0ff */
[----:B------:R-:W-:Y:S01]  /*01b0*/  UMOV UR5, UR6 ;  /* 0x0000000600057c82 */ /* 0x000fe20008000000 */
[----:B------:R-:W-:Y:S02]  /*01c0*/  @!P0 LEA R2, R2, UR4, 0x2 ;  /* 0x0000000402028c11 */ /* 0x000fe4000f8e10ff */
[----:B------:R-:W-:-:S03]  /*01d0*/  @!P0 LEA R0, R0, UR4, 0x2 ;  /* 0x0000000400008c11 */ /* 0x000fc6000f8e10ff */
[----:B------:R-:W-:Y:S04]  /*01e0*/  @!P0 LDS R3, [R2] ;  /* 0x0000000002038984 */ /* 0x000fe80000000800 */
[----:B------:R-:W0:Y:S02]  /*01f0*/  @!P0 LDS R0, [R0] ;  /* 0x0000000000008984 */ /* 0x000e240000000800 */
[----:B0-----:R-:W-:-:S05]  /*0200*/  @!P0 IMAD.IADD R3, R0, 0x1, R3 ;  /* 0x0000000100038824 */ /* 0x001fca00078e0203 */
[----:B------:R1:W-:Y:S01]  /*0210*/  @!P0 STS [R2], R3 ;  /* 0x0000000302008388 */ /* 0x0003e20000000800 */
[----:B------:R-:W-:Y:S06]  /*0220*/  BAR.SYNC.DEFER_BLOCKING 0x0 ;  /* 0x0000000000007b1d */ /* 0x000fec0000010000 */
[----:B------:R-:W-:Y:S05]  /*0230*/  BRA.U !UP0, `(.L_x_13) ;  /* 0xfffffffd08c87547 */ /* 0x000fea000b83ffff */
.L_x_12:
[----:B------:R-:W-:Y:S05]  /*0240*/  @P1 EXIT ;  /* 0x000000000000194d */ /* 0x000fea0003800000 */
[----:B------:R-:W2:Y:S01]  /*0250*/  S2UR UR5, SR_CgaCtaId ;  /* 0x00000000000579c3 */ /* 0x000ea20000008800 */
[----:B------:R-:W-:-:S07]  /*0260*/  UMOV UR4, 0x400 ;  /* 0x0000040000047882 */ /* 0x000fce0000000000 */
[----:B-1----:R-:W1:Y:S01]  /*0270*/  LDC.64 R2, c[0x0][0x388] ;  /* 0x0000e200ff027b82 */ /* 0x002e620000000a00 */
[----:B--2---:R-:W-:Y:S01]  /*0280*/  ULEA UR4, UR5, UR4, 0x18 ;  /* 0x0000000405047291 */ /* 0x004fe2000f8ec0ff */
[----:B-1----:R-:W-:-:S08]  /*0290*/  IMAD.WIDE.U32 R2, R7, 0x4, R2 ;  /* 0x0000000407027825 */ /* 0x002fd000078e0002 */
[----:B------:R-:W1:Y:S04]  /*02a0*/  LDS R5, [UR4] ;  /* 0x00000004ff057984 */ /* 0x000e680008000800 */
[----:B-1----:R-:W-:Y:S01]  /*02b0*/  STG.E desc[UR8][R2.64], R5 ;  /* 0x0000000502007986 */ /* 0x002fe2000c101908 */
[----:B------:R-:W-:Y:S05]  /*02c0*/  EXIT ;  /* 0x000000000000794d */ /* 0x000fea0003800000 */
.L_x_14:
        /* <DEDUP_REMOVED lines=11> */
.L_x_23:


//--------------------- .text._Z7reduce0PiS_i     --------------------------
	.section	.text._Z7reduce0PiS_i,"ax",@progbits
	.align	128
        .global         _Z7reduce0PiS_i
        .type           _Z7reduce0PiS_i,@function
        .size           _Z7reduce0PiS_i,(.L_x_24 - _Z7reduce0PiS_i)
        .other          _Z7reduce0PiS_i,@"STO_CUDA_ENTRY STV_DEFAULT"
_Z7reduce0PiS_i:
.text._Z7reduce0PiS_i:
        /* <DEDUP_REMOVED lines=21> */
[----:B------:R-:W-:-:S07]  /*0150*/  HFMA2 R3, -RZ, RZ, 0, 5.9604644775390625e-08 ;  /* 0x00000001ff037431 */ /* 0x000fce00000001ff */
.L_x_16:
[----:B------:R-:W-:-:S05]  /*0160*/  IMAD.SHL.U32 R6, R3, 0x2, RZ ;  /* 0x0000000203067824 */ /* 0x000fca00078e00ff */
[----:B------:R-:W-:-:S04]  /*0170*/  IADD3 R2, PT, PT, R6, -0x1, RZ ;  /* 0xffffffff06027810 */ /* 0x000fc80007ffe0ff */
[----:B------:R-:W-:-:S13]  /*0180*/  LOP3.LUT P1, RZ, R2, R7, RZ, 0xc0, !PT ;  /* 0x0000000702ff7212 */ /* 0x000fda000782c0ff */
[----:B------:R-:W-:Y:S02]  /*0190*/  @!P1 IMAD R2, R3, 0x4, R0 ;  /* 0x0000000403029824 */ /* 0x000fe400078e0200 */
[----:B------:R-:W-:Y:S04]  /*01a0*/  @!P1 LDS R3, [R0] ;  /* 0x0000000000039984 */ /* 0x000fe80000000800 */
[----:B------:R-:W1:Y:S02]  /*01b0*/  @!P1 LDS R2, [R2] ;  /* 0x0000000002029984 */ /* 0x000e640000000800 */
[----:B-1----:R-:W-:Y:S01]  /*01c0*/  @!P1 IADD3 R5, PT, PT, R2, R3, RZ ;  /* 0x0000000302059210 */ /* 0x002fe20007ffe0ff */
[----:B------:R-:W-:-:S04]  /*01d0*/  IMAD.MOV.U32 R3, RZ, RZ, R6 ;  /* 0x000000ffff037224 */ /* 0x000fc800078e0006 */
[----:B------:R1:W-:Y:S01]  /*01e0*/  @!P1 STS [R0], R5 ;  /* 0x0000000500009388 */ /* 0x0003e20000000800 */
[----:B------:R-:W-:Y:S01]  /*01f0*/  BAR.SYNC.DEFER_BLOCKING 0x0 ;  /* 0x0000000000007b1d */ /* 0x000fe20000010000 */
[----:B------:R-:W-:-:S13]  /*0200*/  ISETP.GE.U32.AND P1, PT, R6, UR8, PT ;  /* 0x0000000806007c0c */ /* 0x000fda000bf26070 */
[----:B-1----:R-:W-:Y:S05]  /*0210*/  @!P1 BRA `(.L_x_16) ;  /* 0xfffffffc00d09947 */ /* 0x002fea000383ffff */
.L_x_15:
        /* <DEDUP_REMOVED lines=9> */
.L_x_17:
        /* <DEDUP_REMOVED lines=13> */
.L_x_24:


//--------------------- .nv.shared._ZN3cub18CUB_300001_SM_10006detail8for_each13static_kernelINS2_12policy_hub_t12policy_500_tEmN6thrust24THRUST_300001_SM_1000_NS8cuda_cub20__uninitialized_fill7functorINS7_10device_ptrIiEEiEEEEvT0_T1_ --------------------------
	.section	.nv.shared._ZN3cub18CUB_300001_SM_10006detail8for_each13static_kernelINS2_12policy_hub_t12policy_500_tEmN6thrust24THRUST_300001_SM_1000_NS8cuda_cub20__uninitialized_fill7functorINS7_10device_ptrIiEEiEEEEvT0_T1_,"aw",@nobits
	.sectionflags	@""
	.align	16
	.zero		1024


//--------------------- .nv.shared.reserved.0     --------------------------
	.section	.nv.shared.reserved.0,"aw",@nobits
	.weak		__nv_reservedSMEM_offset_0_alias
	.size		__nv_reservedSMEM_offset_0_alias, 0, 64
	.other		__nv_reservedSMEM_offset_0_alias,@"STO_CUDA_RESERVED_SHARED STV_DEFAULT"
__nv_reservedSMEM_offset_0_alias:
	.zero		0
	.zero		64


//--------------------- .nv.global                --------------------------
	.section	.nv.global,"aw",@nobits
.nv.global:
	.type		_ZN34_INTERNAL_6fe0f59e_4_k_cu_932465c36thrust24THRUST_300001_SM_1000_NS12placeholders2_8E,@object
	.size		_ZN34_INTERNAL_6fe0f59e_4_k_cu_932465c36thrust24THRUST_300001_SM_1000_NS12placeholders2_8E,(_ZN34_INTERNAL_6fe0f59e_4_k_cu_932465c34cuda3std3__436_GLOBAL__N__6fe0f59e_4_k_cu_932465c36ignoreE - _ZN34_INTERNAL_6fe0f59e_4_k_cu_932465c36thrust24THRUST_300001_SM_1000_NS12placeholders2_8E)
_ZN34_INTERNAL_6fe0f59e_4_k_cu_932465c36thrust24THRUST_300001_SM_1000_NS12placeholders2_8E:
	.zero		1
	.type		_ZN34_INTERNAL_6fe0f59e_4_k_cu_932465c34cuda3std3__436_GLOBAL__N__6fe0f59e_4_k_cu_932465c36ignoreE,@object
	.size		_ZN34_INTERNAL_6fe0f59e_4_k_cu_932465c34cuda3std3__436_GLOBAL__N__6fe0f59e_4_k_cu_932465c36ignoreE,(_ZN34_INTERNAL_6fe0f59e_4_k_cu_932465c34cuda3std6ranges3__45__cpo4dataE - _ZN34_INTERNAL_6fe0f59e_4_k_cu_932465c34cuda3std3__436_GLOBAL__N__6fe0f59e_4_k_cu_932465c36ignoreE)
_ZN34_INTERNAL_6fe0f59e_4_k_cu_932465c34cuda3std3__436_GLOBAL__N__6fe0f59e_4_k_cu_932465c36ignoreE:
	.zero		1
	.type		_ZN34_INTERNAL_6fe0f59e_4_k_cu_932465c34cuda3std6ranges3__45__cpo4dataE,@object
	.size		_ZN34_INTERNAL_6fe0f59e_4_k_cu_932465c34cuda3std6ranges3__45__cpo4dataE,(_ZN34_INTERNAL_6fe0f59e_4_k_cu_932465c36thrust24THRUST_300001_SM_1000_NS6system3cpp3parE - _ZN34_INTERNAL_6fe0f59e_4_k_cu_932465c34cuda3std6ranges3__45__cpo4dataE)
_ZN34_INTERNAL_6fe0f59e_4_k_cu_932465c34cuda3std6ranges3__45__cpo4dataE:
	.zero		1
	.type		_ZN34_INTERNAL_6fe0f59e_4_k_cu_932465c36thrust24THRUST_300001_SM_1000_NS6system3cpp3parE,@object
	.size		_ZN34_INTERNAL_6fe0f59e_4_k_cu_932465c36thrust24THRUST_300001_SM_1000_NS6system3cpp3parE,(_ZN34_INTERNAL_6fe0f59e_4_k_cu_932465c34cuda3std3__45__cpo5beginE - _ZN34_INTERNAL_6fe0f59e_4_k_cu_932465c36thrust24THRUST_300001_SM_1000_NS6system3cpp3parE)
_ZN34_INTERNAL_6fe0f59e_4_k_cu_932465c36thrust24THRUST_300001_SM_1000_NS6system3cpp3parE:
	.zero		1
	.type		_ZN34_INTERNAL_6fe0f59e_4_k_cu_932465c34cuda3std3__45__cpo5beginE,@object
	.size		_ZN34_INTERNAL_6fe0f59e_4_k_cu_932465c34cuda3std3__45__cpo5beginE,(_ZN34_INTERNAL_6fe0f59e_4_k_cu_932465c34cuda3std6ranges3__45__cpo5beginE - _ZN34_INTERNAL_6fe0f59e_4_k_cu_932465c34cuda3std3__45__cpo5beginE)
_ZN34_INTERNAL_6fe0f59e_4_k_cu_932465c34cuda3std3__45__cpo5beginE:
	.zero		1
	.type		_ZN34_INTERNAL_6fe0f59e_4_k_cu_932465c34cuda3std6ranges3__45__cpo5beginE,@object
	.size		_ZN34_INTERNAL_6fe0f59e_4_k_cu_932465c34cuda3std6ranges3__45__cpo5beginE,(_ZN34_INTERNAL_6fe0f59e_4_k_cu_932465c36thrust24THRUST_300001_SM_1000_NS6deviceE - _ZN34_INTERNAL_6fe0f59e_4_k_cu_932465c34cuda3std6ranges3__45__cpo5beginE)
_ZN34_INTERNAL_6fe0f59e_4_k_cu_932465c34cuda3std6ranges3__45__cpo5beginE:
	.zero		1
	.type		_ZN34_INTERNAL_6fe0f59e_4_k_cu_932465c36thrust24THRUST_300001_SM_1000_NS6deviceE,@object
	.size		_ZN34_INTERNAL_6fe0f59e_4_k_cu_932465c36thrust24THRUST_300001_SM_1000_NS6deviceE,(_ZN34_INTERNAL_6fe0f59e_4_k_cu_932465c34cuda3std3__47nulloptE - _ZN34_INTERNAL_6fe0f59e_4_k_cu_932465c36thrust24THRUST_300001_SM_1000_NS6deviceE)
_ZN34_INTERNAL_6fe0f59e_4_k_cu_932465c36thrust24THRUST_300001_SM_1000_NS6deviceE:
	.zero		1
	.type		_ZN34_INTERNAL_6fe0f59e_4_k_cu_932465c34cuda3std3__47nulloptE,@object
	.size		_ZN34_INTERNAL_6fe0f59e_4_k_cu_932465c34cuda3std3__47nulloptE,(_ZN34_INTERNAL_6fe0f59e_4_k_cu_932465c34cuda3std6ranges3__45__cpo8distanceE - _ZN34_INTERNAL_6fe0f59e_4_k_cu_932465c34cuda3std3__47nulloptE)
_ZN34_INTERNAL_6fe0f59e_4_k_cu_932465c34cuda3std3__47nulloptE:
	.zero		1
	.type		_ZN34_INTERNAL_6fe0f59e_4_k_cu_932465c34cuda3std6ranges3__45__cpo8distanceE,@object
	.size		_ZN34_INTERNAL_6fe0f59e_4_k_cu_932465c34cuda3std6ranges3__45__cpo8distanceE,(_ZN34_INTERNAL_6fe0f59e_4_k_cu_932465c36thrust24THRUST_300001_SM_1000_NS12placeholders2_4E - _ZN34_INTERNAL_6fe0f59e_4_k_cu_932465c34cuda3std6ranges3__45__cpo8distanceE)
_ZN34_INTERNAL_6fe0f59e_4_k_cu_932465c34cuda3std6ranges3__45__cpo8distanceE:
	.zero		1
	.type		_ZN34_INTERNAL_6fe0f59e_4_k_cu_932465c36thrust24THRUST_300001_SM_1000_NS12placeholders2_4E,@object
	.size		_ZN34_INTERNAL_6fe0f59e_4_k_cu_932465c36thrust24THRUST_300001_SM_1000_NS12placeholders2_4E,(_ZN34_INTERNAL_6fe0f59e_4_k_cu_932465c34cuda3std3__45__cpo6rbeginE - _ZN34_INTERNAL_6fe0f59e_4_k_cu_932465c36thrust24THRUST_300001_SM_1000_NS12placeholders2_4E)
_ZN34_INTERNAL_6fe0f59e_4_k_cu_932465c36thrust24THRUST_300001_SM_1000_NS12placeholders2_4E:
	.zero		1
	.type		_ZN34_INTERNAL_6fe0f59e_4_k_cu_932465c34cuda3std3__45__cpo6rbeginE,@object
	.size		_ZN34_INTERNAL_6fe0f59e_4_k_cu_932465c34cuda3std3__45__cpo6rbeginE,(_ZN34_INTERNAL_6fe0f59e_4_k_cu_932465c34cuda3std6ranges3__45__cpo7advanceE - _ZN34_INTERNAL_6fe0f59e_4_k_cu_932465c34cuda3std3__45__cpo6rbeginE)
_ZN34_INTERNAL_6fe0f59e_4_k_cu_932465c34cuda3std3__45__cpo6rbeginE:
	.zero		1
	.type		_ZN34_INTERNAL_6fe0f59e_4_k_cu_932465c34cuda3std6ranges3__45__cpo7advanceE,@object
	.size		_ZN34_INTERNAL_6fe0f59e_4_k_cu_932465c34cuda3std6ranges3__45__cpo7advanceE,(_ZN34_INTERNAL_6fe0f59e_4_k_cu_932465c36thrust24THRUST_300001_SM_1000_NS12placeholders3_10E - _ZN34_INTERNAL_6fe0f59e_4_k_cu_932465c34cuda3std6ranges3__45__cpo7advanceE)
_ZN34_INTERNAL_6fe0f59e_4_k_cu_932465c34cuda3std6ranges3__45__cpo7advanceE:
	.zero		1
	.type		_ZN34_INTERNAL_6fe0f59e_4_k_cu_932465c36thrust24THRUST_300001_SM_1000_NS12placeholders3_10E,@object
	.size		_ZN34_INTERNAL_6fe0f59e_4_k_cu_932465c36thrust24THRUST_300001_SM_1000_NS12placeholders3_10E,(_ZN34_INTERNAL_6fe0f59e_4_k_cu_932465c34cuda3std3__48in_placeE - _ZN34_INTERNAL_6fe0f59e_4_k_cu_932465c36thrust24THRUST_300001_SM_1000_NS12placeholders3_10E)
_ZN34_INTERNAL_6fe0f59e_4_k_cu_932465c36thrust24THRUST_300001_SM_1000_NS12placeholders3_10E:
	.zero		1
	.type		_ZN34_INTERNAL_6fe0f59e_4_k_cu_932465c34cuda3std3__48in_placeE,@object
	.size		_ZN34_INTERNAL_6fe0f59e_4_k_cu_932465c34cuda3std3__48in_placeE,(_ZN34_INTERNAL_6fe0f59e_4_k_cu_932465c34cuda3std6ranges3__45__cpo4sizeE - _ZN34_INTERNAL_6fe0f59e_4_k_cu_932465c34cuda3std3__48in_placeE)
_ZN34_INTERNAL_6fe0f59e_4_k_cu_932465c34cuda3std3__48in_placeE:
	.zero		1
	.type		_ZN34_INTERNAL_6fe0f59e_4_k_cu_932465c34cuda3std6ranges3__45__cpo4sizeE,@object
	.size		_ZN34_INTERNAL_6fe0f59e_4_k_cu_932465c34cuda3std6ranges3__45__cpo4sizeE,(_ZN34_INTERNAL_6fe0f59e_4_k_cu_932465c36thrust24THRUST_300001_SM_1000_NS12placeholders2_2E - _ZN34_INTERNAL_6fe0f59e_4_k_cu_932465c34cuda3std6ranges3__45__cpo4sizeE)
_ZN34_INTERNAL_6fe0f59e_4_k_cu_932465c34cuda3std6ranges3__45__cpo4sizeE:
	.zero		1
	.type		_ZN34_INTERNAL_6fe0f59e_4_k_cu_932465c36thrust24THRUST_300001_SM_1000_NS12placeholders2_2E,@object
	.size		_ZN34_INTERNAL_6fe0f59e_4_k_cu_932465c36thrust24THRUST_300001_SM_1000_NS12placeholders2_2E,(_ZN34_INTERNAL_6fe0f59e_4_k_cu_932465c34cuda3std3__45__cpo6cbeginE - _ZN34_INTERNAL_6fe0f59e_4_k_cu_932465c36thrust24THRUST_300001_SM_1000_NS12placeholders2_2E)
_ZN34_INTERNAL_6fe0f59e_4_k_cu_932465c36thrust24THRUST_300001_SM_1000_NS12placeholders2_2E:
	.zero		1
	.type		_ZN34_INTERNAL_6fe0f59e_4_k_cu_932465c34cuda3std3__45__cpo6cbeginE,@object
	.size		_ZN34_INTERNAL_6fe0f59e_4_k_cu_932465c34cuda3std3__45__cpo6cbeginE,(_ZN34_INTERNAL_6fe0f59e_4_k_cu_932465c34cuda3std6ranges3__45__cpo6cbeginE - _ZN34_INTERNAL_6fe0f59e_4_k_cu_932465c34cuda3std3__45__cpo6cbeginE)
_ZN34_INTERNAL_6fe0f59e_4_k_cu_932465c34cuda3std3__45__cpo6cbeginE:
	.zero		1
	.type		_ZN34_INTERNAL_6fe0f59e_4_k_cu_932465c34cuda3std6ranges3__45__cpo6cbeginE,@object
	.size		_ZN34_INTERNAL_6fe0f59e_4_k_cu_932465c34cuda3std6ranges3__45__cpo6cbeginE,(_ZN34_INTERNAL_6fe0f59e_4_k_cu_932465c36thrust24THRUST_300001_SM_1000_NS12placeholders2_6E - _ZN34_INTERNAL_6fe0f59e_4_k_cu_932465c34cuda3std6ranges3__45__cpo6cbeginE)
_ZN34_INTERNAL_6fe0f59e_4_k_cu_932465c34cuda3std6ranges3__45__cpo6cbeginE:
	.zero		1
	.type		_ZN34_INTERNAL_6fe0f59e_4_k_cu_932465c36thrust24THRUST_300001_SM_1000_NS12placeholders2_6E,@object
	.size		_ZN34_INTERNAL_6fe0f59e_4_k_cu_932465c36thrust24THRUST_300001_SM_1000_NS12placeholders2_6E,(_ZN34_INTERNAL_6fe0f59e_4_k_cu_932465c34cuda3std3__45__cpo7crbeginE - _ZN34_INTERNAL_6fe0f59e_4_k_cu_932465c36thrust24THRUST_300001_SM_1000_NS12placeholders2_6E)
_ZN34_INTERNAL_6fe0f59e_4_k_cu_932465c36thrust24THRUST_300001_SM_1000_NS12placeholders2_6E:
	.zero		1
	.type		_ZN34_INTERNAL_6fe0f59e_4_k_cu_932465c34cuda3std3__45__cpo7crbeginE,@object
	.size		_ZN34_INTERNAL_6fe0f59e_4_k_cu_932465c34cuda3std3__45__cpo7crbeginE,(_ZN34_INTERNAL_6fe0f59e_4_k_cu_932465c34cuda3std6ranges3__45__cpo4nextE - _ZN34_INTERNAL_6fe0f59e_4_k_cu_932465c34cuda3std3__45__cpo7crbeginE)
_ZN34_INTERNAL_6fe0f59e_4_k_cu_932465c34cuda3std3__45__cpo7crbeginE:
	.zero		1
	.type		_ZN34_INTERNAL_6fe0f59e_4_k_cu_932465c34cuda3std6ranges3__45__cpo4nextE,@object
	.size		_ZN34_INTERNAL_6fe0f59e_4_k_cu_932465c34cuda3std6ranges3__45__cpo4nextE,(_ZN34_INTERNAL_6fe0f59e_4_k_cu_932465c34cuda3std6ranges3__45__cpo4swapE - _ZN34_INTERNAL_6fe0f59e_4_k_cu_932465c34cuda3std6ranges3__45__cpo4nextE)
_ZN34_INTERNAL_6fe0f59e_4_k_cu_932465c34cuda3std6ranges3__45__cpo4nextE:
	.zero		1
	.type		_ZN34_INTERNAL_6fe0f59e_4_k_cu_932465c34cuda3std6ranges3__45__cpo4swapE,@object
	.size		_ZN34_INTERNAL_6fe0f59e_4_k_cu_932465c34cuda3std6ranges3__45__cpo4swapE,(_ZN34_INTERNAL_6fe0f59e_4_k_cu_932465c36thrust24THRUST_300001_SM_1000_NS8cuda_cub10par_nosyncE - _ZN34_INTERNAL_6fe0f59e_4_k_cu_932465c34cuda3std6ranges3__45__cpo4swapE)
_ZN34_INTERNAL_6fe0f59e_4_k_cu_932465c34cuda3std6ranges3__45__cpo4swapE:
	.zero		1
	.type		_ZN34_INTERNAL_6fe0f59e_4_k_cu_932465c36thrust24THRUST_300001_SM_1000_NS8cuda_cub10par_nosyncE,@object
	.size		_ZN34_INTERNAL_6fe0f59e_4_k_cu_932465c36thrust24THRUST_300001_SM_1000_NS8cuda_cub10par_nosyncE,(_ZN34_INTERNAL_6fe0f59e_4_k_cu_932465c36thrust24THRUST_300001_SM_1000_NS3seqE - _ZN34_INTERNAL_6fe0f59e_4_k_cu_932465c36thrust24THRUST_300001_SM_1000_NS8cuda_cub10par_nosyncE)
_ZN34_INTERNAL_6fe0f59e_4_k_cu_932465c36thrust24THRUST_300001_SM_1000_NS8cuda_cub10par_nosyncE:
	.zero		1
	.type		_ZN34_INTERNAL_6fe0f59e_4_k_cu_932465c36thrust24THRUST_300001_SM_1000_NS3seqE,@object
	.size		_ZN34_INTERNAL_6fe0f59e_4_k_cu_932465c36thrust24THRUST_300001_SM_1000_NS3seqE,(_ZN34_INTERNAL_6fe0f59e_4_k_cu_932465c34cuda3std3__420unreachable_sentinelE - _ZN34_INTERNAL_6fe0f59e_4_k_cu_932465c36thrust24THRUST_300001_SM_1000_NS3seqE)
_ZN34_INTERNAL_6fe0f59e_4_k_cu_932465c36thrust24THRUST_300001_SM_1000_NS3seqE:
	.zero		1
	.type		_ZN34_INTERNAL_6fe0f59e_4_k_cu_932465c34cuda3std3__420unreachable_sentinelE,@object
	.size		_ZN34_INTERNAL_6fe0f59e_4_k_cu_932465c34cuda3std3__420unreachable_sentinelE,(_ZN34_INTERNAL_6fe0f59e_4_k_cu_932465c34cuda3std6ranges3__45__cpo5ssizeE - _ZN34_INTERNAL_6fe0f59e_4_k_cu_932465c34cuda3std3__420unreachable_sentinelE)
_ZN34_INTERNAL_6fe0f59e_4_k_cu_932465c34cuda3std3__420unreachable_sentinelE:
	.zero		1
	.type		_ZN34_INTERNAL_6fe0f59e_4_k_cu_932465c34cuda3std6ranges3__45__cpo5ssizeE,@object
	.size		_ZN34_INTERNAL_6fe0f59e_4_k_cu_932465c34cuda3std6ranges3__45__cpo5ssizeE,(_ZN34_INTERNAL_6fe0f59e_4_k_cu_932465c36thrust24THRUST_300001_SM_1000_NS12placeholders2_3E - _ZN34_INTERNAL_6fe0f59e_4_k_cu_932465c34cuda3std6ranges3__45__cpo5ssizeE)
_ZN34_INTERNAL_6fe0f59e_4_k_cu_932465c34cuda3std6ranges3__45__cpo5ssizeE:
	.zero		1
	.type		_ZN34_INTERNAL_6fe0f59e_4_k_cu_932465c36thrust24THRUST_300001_SM_1000_NS12placeholders2_3E,@object
	.size		_ZN34_INTERNAL_6fe0f59e_4_k_cu_932465c36thrust24THRUST_300001_SM_1000_NS12placeholders2_3E,(_ZN34_INTERNAL_6fe0f59e_4_k_cu_932465c34cuda3std3__45__cpo4cendE - _ZN34_INTERNAL_6fe0f59e_4_k_cu_932465c36thrust24THRUST_300001_SM_1000_NS12placeholders2_3E)
_ZN34_INTERNAL_6fe0f59e_4_k_cu_932465c36thrust24THRUST_300001_SM_1000_NS12placeholders2_3E:
	.zero		1
	.type		_ZN34_INTERNAL_6fe0f59e_4_k_cu_932465c34cuda3std3__45__cpo4cendE,@object
	.size		_ZN34_INTERNAL_6fe0f59e_4_k_cu_932465c34cuda3std3__45__cpo4cendE,(_ZN34_INTERNAL_6fe0f59e_4_k_cu_932465c34cuda3std6ranges3__45__cpo4cendE - _ZN34_INTERNAL_6fe0f59e_4_k_cu_932465c34cuda3std3__45__cpo4cendE)
_ZN34_INTERNAL_6fe0f59e_4_k_cu_932465c34cuda3std3__45__cpo4cendE:
	.zero		1
	.type		_ZN34_INTERNAL_6fe0f59e_4_k_cu_932465c34cuda3std6ranges3__45__cpo4cendE,@object
	.size		_ZN34_INTERNAL_6fe0f59e_4_k_cu_932465c34cuda3std6ranges3__45__cpo4cendE,(_ZN34_INTERNAL_6fe0f59e_4_k_cu_932465c36thrust24THRUST_300001_SM_1000_NS12placeholders2_7E - _ZN34_INTERNAL_6fe0f59e_4_k_cu_932465c34cuda3std6ranges3__45__cpo4cendE)
_ZN34_INTERNAL_6fe0f59e_4_k_cu_932465c34cuda3std6ranges3__45__cpo4cendE:
	.zero		1
	.type		_ZN34_INTERNAL_6fe0f59e_4_k_cu_932465c36thrust24THRUST_300001_SM_1000_NS12placeholders2_7E,@object
	.size		_ZN34_INTERNAL_6fe0f59e_4_k_cu_932465c36thrust24THRUST_300001_SM_1000_NS12placeholders2_7E,(_ZN34_INTERNAL_6fe0f59e_4_k_cu_932465c34cuda3std3__45__cpo5crendE - _ZN34_INTERNAL_6fe0f59e_4_k_cu_932465c36thrust24THRUST_300001_SM_1000_NS12placeholders2_7E)
_ZN34_INTERNAL_6fe0f59e_4_k_cu_932465c36thrust24THRUST_300001_SM_1000_NS12placeholders2_7E:
	.zero		1
	.type		_ZN34_INTERNAL_6fe0f59e_4_k_cu_932465c34cuda3std3__45__cpo5crendE,@object
	.size		_ZN34_INTERNAL_6fe0f59e_4_k_cu_932465c34cuda3std3__45__cpo5crendE,(_ZN34_INTERNAL_6fe0f59e_4_k_cu_932465c34cuda3std6ranges3__45__cpo4prevE - _ZN34_INTERNAL_6fe0f59e_4_k_cu_932465c34cuda3std3__45__cpo5crendE)
_ZN34_INTERNAL_6fe0f59e_4_k_cu_932465c34cuda3std3__45__cpo5crendE:
	.zero		1
	.type		_ZN34_INTERNAL_6fe0f59e_4_k_cu_932465c34cuda3std6ranges3__45__cpo4prevE,@object
	.size		_ZN34_INTERNAL_6fe0f59e_4_k_cu_932465c34cuda3std6ranges3__45__cpo4prevE,(_ZN34_INTERNAL_6fe0f59e_4_k_cu_932465c34cuda3std6ranges3__45__cpo9iter_moveE - _ZN34_INTERNAL_6fe0f59e_4_k_cu_932465c34cuda3std6ranges3__45__cpo4prevE)
_ZN34_INTERNAL_6fe0f59e_4_k_cu_932465c34cuda3std6ranges3__45__cpo4prevE:
	.zero		1
	.type		_ZN34_INTERNAL_6fe0f59e_4_k_cu_932465c34cuda3std6ranges3__45__cpo9iter_moveE,@object
	.size		_ZN34_INTERNAL_6fe0f59e_4_k_cu_932465c34cuda3std6ranges3__45__cpo9iter_moveE,(_ZN34_INTERNAL_6fe0f59e_4_k_cu_932465c36thrust24THRUST_300001_SM_1000_NS6system6detail10sequential3seqE - _ZN34_INTERNAL_6fe0f59e_4_k_cu_932465c34cuda3std6ranges3__45__cpo9iter_moveE)
_ZN34_INTERNAL_6fe0f59e_4_k_cu_932465c34cuda3std6ranges3__45__cpo9iter_moveE:
	.zero		1
	.type		_ZN34_INTERNAL_6fe0f59e_4_k_cu_932465c36thrust24THRUST_300001_SM_1000_NS6system6detail10sequential3seqE,@object
	.size		_ZN34_INTERNAL_6fe0f59e_4_k_cu_932465c36thrust24THRUST_300001_SM_1000_NS6system6detail10sequential3seqE,(_ZN34_INTERNAL_6fe0f59e_4_k_cu_932465c36thrust24THRUST_300001_SM_1000_NS12placeholders2_9E - _ZN34_INTERNAL_6fe0f59e_4_k_cu_932465c36thrust24THRUST_300001_SM_1000_NS6system6detail10sequential3seqE)
_ZN34_INTERNAL_6fe0f59e_4_k_cu_932465c36thrust24THRUST_300001_SM_1000_NS6system6detail10sequential3seqE:
	.zero		1
	.type		_ZN34_INTERNAL_6fe0f59e_4_k_cu_932465c36thrust24THRUST_300001_SM_1000_NS12placeholders2_9E,@object
	.size		_ZN34_INTERNAL_6fe0f59e_4_k_cu_932465c36thrust24THRUST_300001_SM_1000_NS12placeholders2_9E,(_ZN34_INTERNAL_6fe0f59e_4_k_cu_932465c34cuda3std3__419piecewise_constructE - _ZN34_INTERNAL_6fe0f59e_4_k_cu_932465c36thrust24THRUST_300001_SM_1000_NS12placeholders2_9E)
_ZN34_INTERNAL_6fe0f59e_4_k_cu_932465c36thrust24THRUST_300001_SM_1000_NS12placeholders2_9E:
	.zero		1
	.type		_ZN34_INTERNAL_6fe0f59e_4_k_cu_932465c34cuda3std3__419piecewise_constructE,@object
	.size		_ZN34_INTERNAL_6fe0f59e_4_k_cu_932465c34cuda3std3__419piecewise_constructE,(_ZN34_INTERNAL_6fe0f59e_4_k_cu_932465c34cuda3std6ranges3__45__cpo5cdataE - _ZN34_INTERNAL_6fe0f59e_4_k_cu_932465c34cuda3std3__419piecewise_constructE)
_ZN34_INTERNAL_6fe0f59e_4_k_cu_932465c34cuda3std3__419piecewise_constructE:
	.zero		1
	.type		_ZN34_INTERNAL_6fe0f59e_4_k_cu_932465c34cuda3std6ranges3__45__cpo5cdataE,@object
	.size		_ZN34_INTERNAL_6fe0f59e_4_k_cu_932465c34cuda3std6ranges3__45__cpo5cdataE,(_ZN34_INTERNAL_6fe0f59e_4_k_cu_932465c36thrust24THRUST_300001_SM_1000_NS12placeholders2_1E - _ZN34_INTERNAL_6fe0f59e_4_k_cu_932465c34cuda3std6ranges3__45__cpo5cdataE)
_ZN34_INTERNAL_6fe0f59e_4_k_cu_932465c34cuda3std6ranges3__45__cpo5cdataE:
	.zero		1
	.type		_ZN34_INTERNAL_6fe0f59e_4_k_cu_932465c36thrust24THRUST_300001_SM_1000_NS12placeholders2_1E,@object
	.size		_ZN34_INTERNAL_6fe0f59e_4_k_cu_932465c36thrust24THRUST_300001_SM_1000_NS12placeholders2_1E,(_ZN34_INTERNAL_6fe0f59e_4_k_cu_932465c34cuda3std3__45__cpo3endE - _ZN34_INTERNAL_6fe0f59e_4_k_cu_932465c36thrust24THRUST_300001_SM_1000_NS12placeholders2_1E)
_ZN34_INTERNAL_6fe0f59e_4_k_cu_932465c36thrust24THRUST_300001_SM_1000_NS12placeholders2_1E:
	.zero		1
	.type		_ZN34_INTERNAL_6fe0f59e_4_k_cu_932465c34cuda3std3__45__cpo3endE,@object
	.size		_ZN34_INTERNAL_6fe0f59e_4_k_cu_932465c34cuda3std3__45__cpo3endE,(_ZN34_INTERNAL_6fe0f59e_4_k_cu_932465c34cuda3std6ranges3__45__cpo3endE - _ZN34_INTERNAL_6fe0f59e_4_k_cu_932465c34cuda3std3__45__cpo3endE)
_ZN34_INTERNAL_6fe0f59e_4_k_cu_932465c34cuda3std3__45__cpo3endE:
	.zero		1
	.type		_ZN34_INTERNAL_6fe0f59e_4_k_cu_932465c34cuda3std6ranges3__45__cpo3endE,@object
	.size		_ZN34_INTERNAL_6fe0f59e_4_k_cu_932465c34cuda3std6ranges3__45__cpo3endE,(_ZN34_INTERNAL_6fe0f59e_4_k_cu_932465c36thrust24THRUST_300001_SM_1000_NS12placeholders2_5E - _ZN34_INTERNAL_6fe0f59e_4_k_cu_932465c34cuda3std6ranges3__45__cpo3endE)
_ZN34_INTERNAL_6fe0f59e_4_k_cu_932465c34cuda3std6ranges3__45__cpo3endE:
	.zero		1
	.type		_ZN34_INTERNAL_6fe0f59e_4_k_cu_932465c36thrust24THRUST_300001_SM_1000_NS12placeholders2_5E,@object
	.size		_ZN34_INTERNAL_6fe0f59e_4_k_cu_932465c36thrust24THRUST_300001_SM_1000_NS12placeholders2_5E,(_ZN34_INTERNAL_6fe0f59e_4_k_cu_932465c34cuda3std3__45__cpo4rendE - _ZN34_INTERNAL_6fe0f59e_4_k_cu_932465c36thrust24THRUST_300001_SM_1000_NS12placeholders2_5E)
_ZN34_INTERNAL_6fe0f59e_4_k_cu_932465c36thrust24THRUST_300001_SM_1000_NS12placeholders2_5E:
	.zero		1
	.type		_ZN34_INTERNAL_6fe0f59e_4_k_cu_932465c34cuda3std3__45__cpo4rendE,@object
	.size		_ZN34_INTERNAL_6fe0f59e_4_k_cu_932465c34cuda3std3__45__cpo4rendE,(_ZN34_INTERNAL_6fe0f59e_4_k_cu_932465c34cuda3std6ranges3__45__cpo9iter_swapE - _ZN34_INTERNAL_6fe0f59e_4_k_cu_932465c34cuda3std3__45__cpo4rendE)
_ZN34_INTERNAL_6fe0f59e_4_k_cu_932465c34cuda3std3__45__cpo4rendE:
	.zero		1
	.type		_ZN34_INTERNAL_6fe0f59e_4_k_cu_932465c34cuda3std6ranges3__45__cpo9iter_swapE,@object
	.size		_ZN34_INTERNAL_6fe0f59e_4_k_cu_932465c34cuda3std6ranges3__45__cpo9iter_swapE,(_ZN34_INTERNAL_6fe0f59e_4_k_cu_932465c34cuda3std3__48unexpectE - _ZN34_INTERNAL_6fe0f59e_4_k_cu_932465c34cuda3std6ranges3__45__cpo9iter_swapE)
_ZN34_INTERNAL_6fe0f59e_4_k_cu_932465c34cuda3std6ranges3__45__cpo9iter_swapE:
	.zero		1
	.type		_ZN34_INTERNAL_6fe0f59e_4_k_cu_932465c34cuda3std3__48unexpectE,@object
	.size		_ZN34_INTERNAL_6fe0f59e_4_k_cu_932465c34cuda3std3__48unexpectE,(_ZN34_INTERNAL_6fe0f59e_4_k_cu_932465c36thrust24THRUST_300001_SM_1000_NS8cuda_cub3parE - _ZN34_INTERNAL_6fe0f59e_4_k_cu_932465c34cuda3std3__48unexpectE)
_ZN34_INTERNAL_6fe0f59e_4_k_cu_932465c34cuda3std3__48unexpectE:
	.zero		1
	.type		_ZN34_INTERNAL_6fe0f59e_4_k_cu_932465c36thrust24THRUST_300001_SM_1000_NS8cuda_cub3parE,@object
	.size		_ZN34_INTERNAL_6fe0f59e_4_k_cu_932465c36thrust24THRUST_300001_SM_1000_NS8cuda_cub3parE,(.L_29 - _ZN34_INTERNAL_6fe0f59e_4_k_cu_932465c36thrust24THRUST_300001_SM_1000_NS8cuda_cub3parE)
_ZN34_INTERNAL_6fe0f59e_4_k_cu_932465c36thrust24THRUST_300001_SM_1000_NS8cuda_cub3parE:
	.zero		1
.L_29:


//--------------------- .nv.shared._ZN3cub18CUB_300001_SM_10006detail11EmptyKernelIvEEvv --------------------------
	.section	.nv.shared._ZN3cub18CUB_300001_SM_10006detail11EmptyKernelIvEEvv,"aw",@nobits
	.sectionflags	@""
	.align	16
	.zero		1024


//--------------------- .nv.shared._Z7reduce4PiS_i --------------------------
	.section	.nv.shared._Z7reduce4PiS_i,"aw",@nobits
	.sectionflags	@""
	.align	16
	.zero		1024


//--------------------- .nv.shared._Z7reduce3PiS_i --------------------------
	.section	.nv.shared._Z7reduce3PiS_i,"aw",@nobits
	.sectionflags	@""
	.align	16
	.zero		1024


//--------------------- .nv.shared._Z7reduce2PiS_i --------------------------
	.section	.nv.shared._Z7reduce2PiS_i,"aw",@nobits
	.sectionflags	@""
	.align	16
	.zero		1024


//--------------------- .nv.shared._Z7reduce1PiS_i --------------------------
	.section	.nv.shared._Z7reduce1PiS_i,"aw",@nobits
	.sectionflags	@""
	.align	16
	.zero		1024


//--------------------- .nv.shared._Z7reduce0PiS_i --------------------------
	.section	.nv.shared._Z7reduce0PiS_i,"aw",@nobits
	.sectionflags	@""
	.align	16
	.zero		1024


//--------------------- .nv.constant0._ZN3cub18CUB_300001_SM_10006detail8for_each13static_kernelINS2_12policy_hub_t12policy_500_tEmN6thrust24THRUST_300001_SM_1000_NS8cuda_cub20__uninitialized_fill7functorINS7_10device_ptrIiEEiEEEEvT0_T1_ --------------------------
	.section	.nv.constant0._ZN3cub18CUB_300001_SM_10006detail8for_each13static_kernelINS2_12policy_hub_t12policy_500_tEmN6thrust24THRUST_300001_SM_1000_NS8cuda_cub20__uninitialized_fill7functorINS7_10device_ptrIiEEiEEEEvT0_T1_,"a",@progbits
	.sectionflags	@""
	.align	4
.nv.constant0._ZN3cub18CUB_300001_SM_10006detail8for_each13static_kernelINS2_12policy_hub_t12policy_500_tEmN6thrust24THRUST_300001_SM_1000_NS8cuda_cub20__uninitialized_fill7functorINS7_10device_ptrIiEEiEEEEvT0_T1_:
	.zero		920


//--------------------- .nv.constant0._ZN3cub18CUB_300001_SM_10006detail11EmptyKernelIvEEvv --------------------------
	.section	.nv.constant0._ZN3cub18CUB_300001_SM_10006detail11EmptyKernelIvEEvv,"a",@progbits
	.sectionflags	@""
	.align	4
.nv.constant0._ZN3cub18CUB_300001_SM_10006detail11EmptyKernelIvEEvv:
	.zero		896


//--------------------- .nv.constant0._Z7reduce4PiS_i --------------------------
	.section	.nv.constant0._Z7reduce4PiS_i,"a",@progbits
	.sectionflags	@""
	.align	4
.nv.constant0._Z7reduce4PiS_i:
	.zero		916


//--------------------- .nv.constant0._Z7reduce3PiS_i --------------------------
	.section	.nv.constant0._Z7reduce3PiS_i,"a",@progbits
	.sectionflags	@""
	.align	4
.nv.constant0._Z7reduce3PiS_i:
	.zero		916


//--------------------- .nv.constant0._Z7reduce2PiS_i --------------------------
	.section	.nv.constant0._Z7reduce2PiS_i,"a",@progbits
	.sectionflags	@""
	.align	4
.nv.constant0._Z7reduce2PiS_i:
	.zero		916


//--------------------- .nv.constant0._Z7reduce1PiS_i --------------------------
	.section	.nv.constant0._Z7reduce1PiS_i,"a",@progbits
	.sectionflags	@""
	.align	4
.nv.constant0._Z7reduce1PiS_i:
	.zero		916


//--------------------- .nv.constant0._Z7reduce0PiS_i --------------------------
	.section	.nv.constant0._Z7reduce0PiS_i,"a",@progbits
	.sectionflags	@""
	.align	4
.nv.constant0._Z7reduce0PiS_i:
	.zero		916


//--------------------- SYMBOLS --------------------------

	.type		.nv.reservedSmem.offset0,@object
	.size		.nv.reservedSmem.offset0,0x4
	.type		.nv.reservedSmem.cap,@object
	.size		.nv.reservedSmem.cap,0x4
